// auto-generated by cutlass_sweep.gemm — config: {"arch": "sm_90", "cluster_m": 2, "cluster_n": 1, "dtype": "e4m3", "dtype_b": "e4m3", "layout": "nt", "stages": 0, "tile_k": 32, "tile_m": 256, "tile_n": 192}
#include "cutlass/cutlass.h"
#include "cutlass/gemm/collective/collective_builder.hpp"
#include "cutlass/gemm/device/gemm_universal_adapter.h"
#include "cutlass/gemm/kernel/gemm_universal.hpp"
#include "cutlass/epilogue/collective/collective_builder.hpp"

using ElemA = cutlass::float_e4m3_t;
using ElemB = cutlass::float_e4m3_t;
using ElemCD = cutlass::float_e4m3_t;
using Acc  = float;
using TileShape    = cute::Shape<cute::_256, cute::_192, cute::_32>;
using ClusterShape = cute::Shape<cute::_2, cute::_1, cute::_1>;

using CollectiveEpilogue = typename cutlass::epilogue::collective::CollectiveBuilder<
    cutlass::arch::Sm90, cutlass::arch::OpClassTensorOp,
    TileShape, ClusterShape,
    cutlass::epilogue::collective::EpilogueTileAuto,
    Acc, Acc,
    ElemCD, cutlass::layout::RowMajor, 128 / cutlass::sizeof_bits<ElemCD>::value,
    ElemCD, cutlass::layout::RowMajor, 128 / cutlass::sizeof_bits<ElemCD>::value,
    cutlass::epilogue::collective::EpilogueScheduleAuto
  >::CollectiveOp;

using CollectiveMainloop = typename cutlass::gemm::collective::CollectiveBuilder<
    cutlass::arch::Sm90, cutlass::arch::OpClassTensorOp,
    ElemA, cutlass::layout::RowMajor, 128 / cutlass::sizeof_bits<ElemA>::value,
    ElemB, cutlass::layout::ColumnMajor, 128 / cutlass::sizeof_bits<ElemB>::value,
    Acc,
    TileShape, ClusterShape,
    cutlass::gemm::collective::StageCountAutoCarveout<static_cast<int>(sizeof(typename CollectiveEpilogue::SharedStorage))>,
    cutlass::gemm::collective::KernelScheduleAuto
  >::CollectiveOp;

using GemmKernel = cutlass::gemm::kernel::GemmUniversal<
    cute::Shape<int,int,int,int>,
    CollectiveMainloop,
    CollectiveEpilogue
>;
using Gemm = cutlass::gemm::device::GemmUniversalAdapter<GemmKernel>;

// Force the device kernel symbol into the cubin without needing a host main.
auto* _anchor = &cutlass::device_kernel<GemmKernel>;


// ===== COMPILED SASS (sm_90a) =====

	.target	sm_90a

	.elftype	@"ET_EXEC"


//--------------------- .note.nv.tkinfo           --------------------------
	.section	.note.nv.tkinfo,"",@"SHT_NOTE"
	.sectionflags	@"SHF_NOTE_NV_TKINFO"
	.tkinfo
        /*0018*/ 	.word	0x00000002
        /*0030*/ 	.string	""
        /*0030*/ 	.string	"ptxas"
        /*0030*/ 	.string	"Cuda compilation tools, release 13.0, V13.0.88"
        /*0030*/ 	.string	"Build cuda_13.0.r13.0/compiler.36424714_0"
        /*0030*/ 	.string	"-arch sm_90a -m 64 "



//--------------------- .note.nv.cuinfo           --------------------------
	.section	.note.nv.cuinfo,"",@"SHT_NOTE"
	.sectionflags	@"SHF_NOTE_NV_CUINFO"
        /*0018*/ 	.short	0x0002
        /*001a*/ 	.short	0x005a
        /*001c*/ 	.short	0x0082
	.zero		2


//--------------------- .nv.info                  --------------------------
	.section	.nv.info,"",@"SHT_CUDA_INFO"
	.align	4


	//----- nvinfo : EIATTR_REGCOUNT
	.align		4
        /*0000*/ 	.byte	0x04, 0x2f
        /*0002*/ 	.short	(.L_12 - .L_11)
	.align		4
.L_11:
        /*0004*/ 	.word	index@(_ZN7cutlass13device_kernelINS_4gemm6kernel13GemmUniversalIN4cute5tupleIJiiiiEEENS1_10collective13CollectiveMmaINS1_37MainloopSm90TmaGmmaWarpSpecializedFP8ILi16ENS5_IJNS4_1CILi2EEENSA_ILi1EEESC_EEENS1_35KernelTmaWarpSpecializedCooperativeEEENS5_IJNSA_ILi256EEENSA_ILi192EEENSA_ILi32EEEEEENS_12float_e4m3_tENS5_IJlSC_lEEESK_SL_NS4_8TiledMMAINS4_8MMA_AtomIJNS4_4SM904GMMA31MMA_64x192x32_F32E4M3E4M3_SS_TNILNSP_7ScaleInE1ELSR_1EEEEEENS4_6LayoutISD_NS5_IJSC_NSA_ILi0EEESV_EEEEENS5_IJNS4_10UnderscoreESY_SY_EEEEENS4_13SM90_TMA_LOADENS4_14ComposedLayoutINS4_7SwizzleILi1ELi4ELi3EEENS4_18smem_ptr_flag_bitsILi8EEENSU_INS5_IJNSA_ILi8EEESI_EEENS5_IJSI_SC_EEEEEEEvNS4_8identityENS4_23SM90_TMA_LOAD_MULTICASTES1B_vS1C_EENS_8epilogue10collective6detail29Sm90TmaWarpSpecializedAdapterINS1G_15DefaultEpilogueISK_SL_SL_NS1F_6thread17LinearCombinationISK_Li1EffLNS1K_9ScaleType4KindE0ELNS_15FloatRoundStyleE2ESK_EENS1_15EpilogueDefaultEEEEEvvEEEEvNT_6ParamsE)
        /*0008*/ 	.word	0x000000a8


	//----- nvinfo : EIATTR_FRAME_SIZE
	.align		4
.L_12:
        /*000c*/ 	.byte	0x04, 0x11
        /*000e*/ 	.short	(.L_14 - .L_13)
	.align		4
.L_13:
        /*0010*/ 	.word	index@(_ZN7cutlass13device_kernelINS_4gemm6kernel13GemmUniversalIN4cute5tupleIJiiiiEEENS1_10collective13CollectiveMmaINS1_37MainloopSm90TmaGmmaWarpSpecializedFP8ILi16ENS5_IJNS4_1CILi2EEENSA_ILi1EEESC_EEENS1_35KernelTmaWarpSpecializedCooperativeEEENS5_IJNSA_ILi256EEENSA_ILi192EEENSA_ILi32EEEEEENS_12float_e4m3_tENS5_IJlSC_lEEESK_SL_NS4_8TiledMMAINS4_8MMA_AtomIJNS4_4SM904GMMA31MMA_64x192x32_F32E4M3E4M3_SS_TNILNSP_7ScaleInE1ELSR_1EEEEEENS4_6LayoutISD_NS5_IJSC_NSA_ILi0EEESV_EEEEENS5_IJNS4_10UnderscoreESY_SY_EEEEENS4_13SM90_TMA_LOADENS4_14ComposedLayoutINS4_7SwizzleILi1ELi4ELi3EEENS4_18smem_ptr_flag_bitsILi8EEENSU_INS5_IJNSA_ILi8EEESI_EEENS5_IJSI_SC_EEEEEEEvNS4_8identityENS4_23SM90_TMA_LOAD_MULTICASTES1B_vS1C_EENS_8epilogue10collective6detail29Sm90TmaWarpSpecializedAdapterINS1G_15DefaultEpilogueISK_SL_SL_NS1F_6thread17LinearCombinationISK_Li1EffLNS1K_9ScaleType4KindE0ELNS_15FloatRoundStyleE2ESK_EENS1_15EpilogueDefaultEEEEEvvEEEEvNT_6ParamsE)
        /*0014*/ 	.word	0x00000308


	//----- nvinfo : EIATTR_MIN_STACK_SIZE
	.align		4
.L_14:
        /*0018*/ 	.byte	0x04, 0x12
        /*001a*/ 	.short	(.L_16 - .L_15)
	.align		4
.L_15:
        /*001c*/ 	.word	index@(_ZN7cutlass13device_kernelINS_4gemm6kernel13GemmUniversalIN4cute5tupleIJiiiiEEENS1_10collective13CollectiveMmaINS1_37MainloopSm90TmaGmmaWarpSpecializedFP8ILi16ENS5_IJNS4_1CILi2EEENSA_ILi1EEESC_EEENS1_35KernelTmaWarpSpecializedCooperativeEEENS5_IJNSA_ILi256EEENSA_ILi192EEENSA_ILi32EEEEEENS_12float_e4m3_tENS5_IJlSC_lEEESK_SL_NS4_8TiledMMAINS4_8MMA_AtomIJNS4_4SM904GMMA31MMA_64x192x32_F32E4M3E4M3_SS_TNILNSP_7ScaleInE1ELSR_1EEEEEENS4_6LayoutISD_NS5_IJSC_NSA_ILi0EEESV_EEEEENS5_IJNS4_10UnderscoreESY_SY_EEEEENS4_13SM90_TMA_LOADENS4_14ComposedLayoutINS4_7SwizzleILi1ELi4ELi3EEENS4_18smem_ptr_flag_bitsILi8EEENSU_INS5_IJNSA_ILi8EEESI_EEENS5_IJSI_SC_EEEEEEEvNS4_8identityENS4_23SM90_TMA_LOAD_MULTICASTES1B_vS1C_EENS_8epilogue10collective6detail29Sm90TmaWarpSpecializedAdapterINS1G_15DefaultEpilogueISK_SL_SL_NS1F_6thread17LinearCombinationISK_Li1EffLNS1K_9ScaleType4KindE0ELNS_15FloatRoundStyleE2ESK_EENS1_15EpilogueDefaultEEEEEvvEEEEvNT_6ParamsE)
        /*0020*/ 	.word	0x00000308
.L_16:


//--------------------- .nv.compat                --------------------------
	.section	.nv.compat,"",@"SHT_CUDA_COMPAT_INFO"
	.align	4
        /*0000*/ 	.byte	0x02, 0x09, 0x01, 0x00, 0x02, 0x02, 0x04, 0x00, 0x02, 0x05, 0x05, 0x00, 0x03, 0x07, 0x01, 0x01
        /*0010*/ 	.byte	0x02, 0x03, 0x01, 0x00, 0x02, 0x06, 0x01, 0x00, 0x04, 0x0b, 0x08, 0x00, 0x00, 0x00, 0x00, 0x00
        /*0020*/ 	.byte	0x00, 0x00, 0x00, 0x00


//--------------------- .nv.info._ZN7cutlass13device_kernelINS_4gemm6kernel13GemmUniversalIN4cute5tupleIJiiiiEEENS1_10collective13CollectiveMmaINS1_37MainloopSm90TmaGmmaWarpSpecializedFP8ILi16ENS5_IJNS4_1CILi2EEENSA_ILi1EEESC_EEENS1_35KernelTmaWarpSpecializedCooperativeEEENS5_IJNSA_ILi256EEENSA_ILi192EEENSA_ILi32EEEEEENS_12float_e4m3_tENS5_IJlSC_lEEESK_SL_NS4_8TiledMMAINS4_8MMA_AtomIJNS4_4SM904GMMA31MMA_64x192x32_F32E4M3E4M3_SS_TNILNSP_7ScaleInE1ELSR_1EEEEEENS4_6LayoutISD_NS5_IJSC_NSA_ILi0EEESV_EEEEENS5_IJNS4_10UnderscoreESY_SY_EEEEENS4_13SM90_TMA_LOADENS4_14ComposedLayoutINS4_7SwizzleILi1ELi4ELi3EEENS4_18smem_ptr_flag_bitsILi8EEENSU_INS5_IJNSA_ILi8EEESI_EEENS5_IJSI_SC_EEEEEEEvNS4_8identityENS4_23SM90_TMA_LOAD_MULTICASTES1B_vS1C_EENS_8epilogue10collective6detail29Sm90TmaWarpSpecializedAdapterINS1G_15DefaultEpilogueISK_SL_SL_NS1F_6thread17LinearCombinationISK_Li1EffLNS1K_9ScaleType4KindE0ELNS_15FloatRoundStyleE2ESK_EENS1_15EpilogueDefaultEEEEEvvEEEEvNT_6ParamsE --------------------------
	.section	.nv.info._ZN7cutlass13device_kernelINS_4gemm6kernel13GemmUniversalIN4cute5tupleIJiiiiEEENS1_10collective13CollectiveMmaINS1_37MainloopSm90TmaGmmaWarpSpecializedFP8ILi16ENS5_IJNS4_1CILi2EEENSA_ILi1EEESC_EEENS1_35KernelTmaWarpSpecializedCooperativeEEENS5_IJNSA_ILi256EEENSA_ILi192EEENSA_ILi32EEEEEENS_12float_e4m3_tENS5_IJlSC_lEEESK_SL_NS4_8TiledMMAINS4_8MMA_AtomIJNS4_4SM904GMMA31MMA_64x192x32_F32E4M3E4M3_SS_TNILNSP_7ScaleInE1ELSR_1EEEEEENS4_6LayoutISD_NS5_IJSC_NSA_ILi0EEESV_EEEEENS5_IJNS4_10UnderscoreESY_SY_EEEEENS4_13SM90_TMA_LOADENS4_14ComposedLayoutINS4_7SwizzleILi1ELi4ELi3EEENS4_18smem_ptr_flag_bitsILi8EEENSU_INS5_IJNSA_ILi8EEESI_EEENS5_IJSI_SC_EEEEEEEvNS4_8identityENS4_23SM90_TMA_LOAD_MULTICASTES1B_vS1C_EENS_8epilogue10collective6detail29Sm90TmaWarpSpecializedAdapterINS1G_15DefaultEpilogueISK_SL_SL_NS1F_6thread17LinearCombinationISK_Li1EffLNS1K_9ScaleType4KindE0ELNS_15FloatRoundStyleE2ESK_EENS1_15EpilogueDefaultEEEEEvvEEEEvNT_6ParamsE,"",@"SHT_CUDA_INFO"
	.sectionflags	@""
	.align	4


	//----- nvinfo : EIATTR_CUDA_API_VERSION
	.align		4
        /*0000*/ 	.byte	0x04, 0x37
        /*0002*/ 	.short	(.L_18 - .L_17)
.L_17:
        /*0004*/ 	.word	0x00000082


	//----- nvinfo : EIATTR_KPARAM_INFO
	.align		4
.L_18:
        /*0008*/ 	.byte	0x04, 0x17
        /*000a*/ 	.short	(.L_20 - .L_19)
.L_19:
        /*000c*/ 	.word	0x00000000
        /*0010*/ 	.short	0x0000
        /*0012*/ 	.short	0x0070
        /*0014*/ 	.byte	0x00, 0xf0, 0x01, 0x10


	//----- nvinfo : EIATTR_SPARSE_MMA_MASK
	.align		4
.L_20:
        /*0018*/ 	.byte	0x03, 0x50
        /*001a*/ 	.short	0x0000


	//----- nvinfo : EIATTR_MAXREG_COUNT
	.align		4
        /*001c*/ 	.byte	0x03, 0x1b
        /*001e*/ 	.short	0x00a8


	//----- nvinfo : EIATTR_NUM_BARRIERS
	.align		4
        /*0020*/ 	.byte	0x02, 0x4c
        /*0022*/ 	.byte	0x01
	.zero		1


	//----- nvinfo : EIATTR_ANNOTATIONS
	.align		4
        /*0024*/ 	.byte	0x04, 0x55
        /*0026*/ 	.short	(.L_22 - .L_21)


	//   ....[0]....
.L_21:
        /*0028*/ 	.word	0x00000001
        /*002c*/ 	.byte	0xe0, 0x08, 0x00, 0x00, 0x01, 0x00, 0x00, 0x00, 0xb0, 0x09, 0x00, 0x00, 0x01, 0x00, 0x00, 0x00
        /* <DEDUP_REMOVED lines=776> */
        /*30bc*/ 	.byte	0x50, 0xa3, 0x01, 0x00


	//----- nvinfo : EIATTR_MERCURY_ISA_VERSION
	.align		4
.L_22:
        /*30c0*/ 	.byte	0x03, 0x5f
        /*30c2*/ 	.short	0x0101


	//----- nvinfo : EIATTR_INT_WARP_WIDE_INSTR_OFFSETS
	.align		4
        /*30c4*/ 	.byte	0x04, 0x31
        /*30c6*/ 	.short	(.L_24 - .L_23)


	//   ....[0]....
.L_23:
        /*30c8*/ 	.word	0x00000700


	//   ....[1]....
        /*30cc*/ 	.word	0x00000720


	//   ....[2]....
        /*30d0*/ 	.word	0x00000880


	//   ....[3]....
        /*30d4*/ 	.word	0x00009640


	//----- nvinfo : EIATTR_COOP_GROUP_MASK_REGIDS
	.align		4
.L_24:
        /*30d8*/ 	.byte	0x04, 0x29
        /*30da*/ 	.short	(.L_26 - .L_25)


	//   ....[0]....
.L_25:
        /*30dc*/ 	.word	0xffffffff


	//   ....[1]....
        /*30e0*/ 	.word	0xffffffff


	//   ....[2]....
        /*30e4*/ 	.word	0xffffffff


	//   ....[3]....
        /*30e8*/ 	.word	0xffffffff


	//   ....[4]....
        /*30ec*/ 	.word	0xffffffff


	//   ....[5]....
        /*30f0*/ 	.word	0xffffffff


	//----- nvinfo : EIATTR_COOP_GROUP_INSTR_OFFSETS
	.align		4
.L_26:
        /*30f4*/ 	.byte	0x04, 0x28
        /*30f6*/ 	.short	(.L_28 - .L_27)


	//   ....[0]....
.L_27:
        /*30f8*/ 	.word	0x00000070


	//   ....[1]....
        /*30fc*/ 	.word	0x00000080


	//   ....[2]....
        /*3100*/ 	.word	0x000001a0


	//   ....[3]....
        /*3104*/ 	.word	0x00000570


	//   ....[4]....
        /*3108*/ 	.word	0x000009f0


	//   ....[5]....
        /*310c*/ 	.word	0x000023a0


	//----- nvinfo : EIATTR_REG_RECONFIG
	.align		4
.L_28:
        /*3110*/ 	.byte	0x01, 0x54
	.zero		2


	//----- nvinfo : EIATTR_MBARRIER_INSTR_OFFSETS
	.align		4
        /*3114*/ 	.byte	0x04, 0x39
        /*3116*/ 	.short	(.L_30 - .L_29)


	//   ....[0]....
.L_29:
        /*3118*/ 	.word	0x00000340
        /*311c*/ 	.word	0x000000ff
        /*3120*/ 	.word	0x00000000
        /*3124*/ 	.short	0x0100
        /*3126*/ 	.byte	0x09
	.zero		1


	//   ....[1]....
        /*3128*/ 	.word	0x00000350
        /*312c*/ 	.word	0x000000ff
        /*3130*/ 	.word	0x00000080
        /*3134*/ 	.short	0x0100
        /*3136*/ 	.byte	0x09
	.zero		1


	//   ....[2]....
        /*3138*/ 	.word	0x00000360
        /*313c*/ 	.word	0x000000ff
        /*3140*/ 	.word	0x00000008
        /*3144*/ 	.short	0x0100
        /*3146*/ 	.byte	0x09
	.zero		1


	//   ....[3]....
        /*3148*/ 	.word	0x00000370
        /*314c*/ 	.word	0x000000ff
        /*3150*/ 	.word	0x00000088
        /*3154*/ 	.short	0x0100
        /*3156*/ 	.byte	0x09
	.zero		1


	//   ....[4]....
        /*3158*/ 	.word	0x00000380
        /*315c*/ 	.word	0x000000ff
        /*3160*/ 	.word	0x00000010
        /*3164*/ 	.short	0x0100
        /*3166*/ 	.byte	0x09
	.zero		1


	//   ....[5]....
        /*3168*/ 	.word	0x00000390
        /*316c*/ 	.word	0x000000ff
        /*3170*/ 	.word	0x00000090
        /*3174*/ 	.short	0x0100
        /*3176*/ 	.byte	0x09
	.zero		1


	//   ....[6]....
        /*3178*/ 	.word	0x000003a0
        /*317c*/ 	.word	0x000000ff
        /*3180*/ 	.word	0x00000018
        /*3184*/ 	.short	0x0100
        /*3186*/ 	.byte	0x09
	.zero		1


	//   ....[7]....
        /*3188*/ 	.word	0x000003b0
        /*318c*/ 	.word	0x000000ff
        /*3190*/ 	.word	0x00000098
        /*3194*/ 	.short	0x0100
        /*3196*/ 	.byte	0x09
	.zero		1


	//   ....[8]....
        /*3198*/ 	.word	0x000003c0
        /*319c*/ 	.word	0x000000ff
        /*31a0*/ 	.word	0x00000020
        /*31a4*/ 	.short	0x0100
        /*31a6*/ 	.byte	0x09
	.zero		1


	//   ....[9]....
        /*31a8*/ 	.word	0x000003d0
        /*31ac*/ 	.word	0x000000ff
        /*31b0*/ 	.word	0x000000a0
        /*31b4*/ 	.short	0x0100
        /*31b6*/ 	.byte	0x09
	.zero		1


	//   ....[10]....
        /*31b8*/ 	.word	0x000003e0
        /*31bc*/ 	.word	0x000000ff
        /*31c0*/ 	.word	0x00000028
        /*31c4*/ 	.short	0x0100
        /*31c6*/ 	.byte	0x09
	.zero		1


	//   ....[11]....
        /*31c8*/ 	.word	0x000003f0
        /*31cc*/ 	.word	0x000000ff
        /*31d0*/ 	.word	0x000000a8
        /*31d4*/ 	.short	0x0100
        /*31d6*/ 	.byte	0x09
	.zero		1


	//   ....[12]....
        /*31d8*/ 	.word	0x00000400
        /*31dc*/ 	.word	0x000000ff
        /*31e0*/ 	.word	0x00000030
        /*31e4*/ 	.short	0x0100
        /*31e6*/ 	.byte	0x09
	.zero		1


	//   ....[13]....
        /*31e8*/ 	.word	0x00000410
        /*31ec*/ 	.word	0x000000ff
        /*31f0*/ 	.word	0x000000b0
        /*31f4*/ 	.short	0x0100
        /*31f6*/ 	.byte	0x09
	.zero		1


	//   ....[14]....
        /*31f8*/ 	.word	0x00000420
        /*31fc*/ 	.word	0x000000ff
        /*3200*/ 	.word	0x00000038
        /*3204*/ 	.short	0x0100
        /*3206*/ 	.byte	0x09
	.zero		1


	//   ....[15]....
        /*3208*/ 	.word	0x00000430
        /*320c*/ 	.word	0x000000ff
        /*3210*/ 	.word	0x000000b8
        /*3214*/ 	.short	0x0100
        /*3216*/ 	.byte	0x09
	.zero		1


	//   ....[16]....
        /*3218*/ 	.word	0x00000440
        /*321c*/ 	.word	0x000000ff
        /*3220*/ 	.word	0x00000040
        /*3224*/ 	.short	0x0100
        /*3226*/ 	.byte	0x09
	.zero		1


	//   ....[17]....
        /*3228*/ 	.word	0x00000450
        /*322c*/ 	.word	0x000000ff
        /*3230*/ 	.word	0x000000c0
        /*3234*/ 	.short	0x0100
        /*3236*/ 	.byte	0x09
	.zero		1


	//   ....[18]....
        /*3238*/ 	.word	0x00000460
        /*323c*/ 	.word	0x000000ff
        /*3240*/ 	.word	0x00000048
        /*3244*/ 	.short	0x0100
        /*3246*/ 	.byte	0x09
	.zero		1


	//   ....[19]....
        /*3248*/ 	.word	0x00000470
        /*324c*/ 	.word	0x000000ff
        /*3250*/ 	.word	0x000000c8
        /*3254*/ 	.short	0x0100
        /*3256*/ 	.byte	0x09
	.zero		1


	//   ....[20]....
        /*3258*/ 	.word	0x00000480
        /*325c*/ 	.word	0x000000ff
        /*3260*/ 	.word	0x00000050
        /*3264*/ 	.short	0x0100
        /*3266*/ 	.byte	0x09
	.zero		1


	//   ....[21]....
        /*3268*/ 	.word	0x00000490
        /*326c*/ 	.word	0x000000ff
        /*3270*/ 	.word	0x000000d0
        /*3274*/ 	.short	0x0100
        /*3276*/ 	.byte	0x09
	.zero		1


	//   ....[22]....
        /*3278*/ 	.word	0x000004a0
        /*327c*/ 	.word	0x000000ff
        /*3280*/ 	.word	0x00000058
        /*3284*/ 	.short	0x0100
        /*3286*/ 	.byte	0x09
	.zero		1


	//   ....[23]....
        /*3288*/ 	.word	0x000004b0
        /*328c*/ 	.word	0x000000ff
        /*3290*/ 	.word	0x000000d8
        /*3294*/ 	.short	0x0100
        /*3296*/ 	.byte	0x09
	.zero		1


	//   ....[24]....
        /*3298*/ 	.word	0x000004c0
        /*329c*/ 	.word	0x000000ff
        /*32a0*/ 	.word	0x00000060
        /*32a4*/ 	.short	0x0100
        /*32a6*/ 	.byte	0x09
	.zero		1


	//   ....[25]....
        /*32a8*/ 	.word	0x000004d0
        /*32ac*/ 	.word	0x000000ff
        /*32b0*/ 	.word	0x000000e0
        /*32b4*/ 	.short	0x0100
        /*32b6*/ 	.byte	0x09
	.zero		1


	//   ....[26]....
        /*32b8*/ 	.word	0x000004e0
        /*32bc*/ 	.word	0x000000ff
        /*32c0*/ 	.word	0x00000068
        /*32c4*/ 	.short	0x0100
        /*32c6*/ 	.byte	0x09
	.zero		1


	//   ....[27]....
        /*32c8*/ 	.word	0x000004f0
        /*32cc*/ 	.word	0x000000ff
        /*32d0*/ 	.word	0x000000e8
        /*32d4*/ 	.short	0x0100
        /*32d6*/ 	.byte	0x09
	.zero		1


	//   ....[28]....
        /*32d8*/ 	.word	0x00000500
        /*32dc*/ 	.word	0x000000ff
        /*32e0*/ 	.word	0x00000070
        /*32e4*/ 	.short	0x0100
        /*32e6*/ 	.byte	0x09
	.zero		1


	//   ....[29]....
        /*32e8*/ 	.word	0x00000510
        /*32ec*/ 	.word	0x000000ff
        /*32f0*/ 	.word	0x000000f0
        /*32f4*/ 	.short	0x0100
        /*32f6*/ 	.byte	0x09
	.zero		1


	//   ....[30]....
        /*32f8*/ 	.word	0x00000520
        /*32fc*/ 	.word	0x000000ff
        /*3300*/ 	.word	0x00000078
        /*3304*/ 	.short	0x0100
        /*3306*/ 	.byte	0x09
	.zero		1


	//   ....[31]....
        /*3308*/ 	.word	0x00000530
        /*330c*/ 	.word	0x000000ff
        /*3310*/ 	.word	0x000000f8
        /*3314*/ 	.short	0x0100
        /*3316*/ 	.byte	0x09
	.zero		1


	//   ....[32]....
        /*3318*/ 	.word	0x00000910
        /*331c*/ 	.word	0x000000ff
        /*3320*/ 	.word	0x00000110
        /*3324*/ 	.short	0x0100
        /*3326*/ 	.byte	0x06
	.zero		1


	//   ....[33]....
        /*3328*/ 	.word	0x00000990
        /*332c*/ 	.word	0x000000ff
        /*3330*/ 	.word	0x00000118
        /*3334*/ 	.short	0x0100
        /*3336*/ 	.byte	0x06
	.zero		1


	//   ....[34]....
        /*3338*/ 	.word	0x00002790
        /*333c*/ 	.word	0x000000ff
        /*3340*/ 	.word	0x00000000
        /*3344*/ 	.short	0x010a
        /*3346*/ 	.byte	0x07
	.zero		1


	//   ....[35]....
        /*3348*/ 	.word	0x000027f0
        /*334c*/ 	.word	0x000000ff
        /*3350*/ 	.word	0x00000000
        /*3354*/ 	.short	0x010a
        /*3356*/ 	.byte	0x07
	.zero		1


	//   ....[36]....
        /*3358*/ 	.word	0x00004bc0
        /*335c*/ 	.word	0x000000ff
        /*3360*/ 	.word	0x00000000
        /*3364*/ 	.short	0x010a
        /*3366*/ 	.byte	0x09
	.zero		1


	//   ....[37]....
        /*3368*/ 	.word	0x00004c00
        /*336c*/ 	.word	0x000000ff
        /*3370*/ 	.word	0x00000000
        /*3374*/ 	.short	0x010a
        /*3376*/ 	.byte	0x09
	.zero		1


	//   ....[38]....
        /*3378*/ 	.word	0x00007080
        /*337c*/ 	.word	0x000000e5
        /*3380*/ 	.word	0x00000000
        /*3384*/ 	.short	0x0101
        /*3386*/ 	.byte	0x3f
	.zero		1


	//   ....[39]....
        /*3388*/ 	.word	0x000096d0
        /*338c*/ 	.word	0x00000018
        /*3390*/ 	.word	0x00000000
        /*3394*/ 	.short	0x0101
        /*3396*/ 	.byte	0x3f
	.zero		1


	//   ....[40]....
        /*3398*/ 	.word	0x00018e90
        /*339c*/ 	.word	0x0000000f
        /*33a0*/ 	.word	0x00000080
        /*33a4*/ 	.short	0x010a
        /*33a6*/ 	.byte	0x3f
	.zero		1


	//   ....[41]....
        /*33a8*/ 	.word	0x00019260
        /*33ac*/ 	.word	0x00000003
        /*33b0*/ 	.word	0x00000118
        /*33b4*/ 	.short	0x0101
        /*33b6*/ 	.byte	0x3f
	.zero		1


	//   ....[42]....
        /*33b8*/ 	.word	0x000199e0
        /*33bc*/ 	.word	0x00000007
        /*33c0*/ 	.word	0x00000000
        /*33c4*/ 	.short	0x010a
        /*33c6*/ 	.byte	0x3f
	.zero		1


	//   ....[43]....
        /*33c8*/ 	.word	0x00019a60
        /*33cc*/ 	.word	0x00000009
        /*33d0*/ 	.word	0x00000000
        /*33d4*/ 	.short	0x010a
        /*33d6*/ 	.byte	0x3f
	.zero		1


	//   ....[44]....
        /*33d8*/ 	.word	0x00019af0
        /*33dc*/ 	.word	0x00000006
        /*33e0*/ 	.word	0x00000000
        /*33e4*/ 	.short	0x010a
        /*33e6*/ 	.byte	0x3f
	.zero		1


	//   ....[45]....
        /*33e8*/ 	.word	0x00019b80
        /*33ec*/ 	.word	0x00000009
        /*33f0*/ 	.word	0x00000000
        /*33f4*/ 	.short	0x010a
        /*33f6*/ 	.byte	0x3f
	.zero		1


	//   ....[46]....
        /*33f8*/ 	.word	0x00019c10
        /*33fc*/ 	.word	0x00000006
        /*3400*/ 	.word	0x00000000
        /*3404*/ 	.short	0x010a
        /*3406*/ 	.byte	0x3f
	.zero		1


	//   ....[47]....
        /*3408*/ 	.word	0x00019ca0
        /*340c*/ 	.word	0x00000009
        /*3410*/ 	.word	0x00000000
        /*3414*/ 	.short	0x010a
        /*3416*/ 	.byte	0x3f
	.zero		1


	//   ....[48]....
        /*3418*/ 	.word	0x00019d30
        /*341c*/ 	.word	0x00000006
        /*3420*/ 	.word	0x00000000
        /*3424*/ 	.short	0x010a
        /*3426*/ 	.byte	0x3f
	.zero		1


	//   ....[49]....
        /*3428*/ 	.word	0x00019dc0
        /*342c*/ 	.word	0x00000009
        /*3430*/ 	.word	0x00000000
        /*3434*/ 	.short	0x010a
        /*3436*/ 	.byte	0x3f
	.zero		1


	//   ....[50]....
        /*3438*/ 	.word	0x00019e50
        /*343c*/ 	.word	0x00000006
        /*3440*/ 	.word	0x00000000
        /*3444*/ 	.short	0x010a
        /*3446*/ 	.byte	0x3f
	.zero		1


	//   ....[51]....
        /*3448*/ 	.word	0x00019ee0
        /*344c*/ 	.word	0x00000009
        /*3450*/ 	.word	0x00000000
        /*3454*/ 	.short	0x010a
        /*3456*/ 	.byte	0x3f
	.zero		1


	//   ....[52]....
        /*3458*/ 	.word	0x00019f70
        /*345c*/ 	.word	0x00000006
        /*3460*/ 	.word	0x00000000
        /*3464*/ 	.short	0x010a
        /*3466*/ 	.byte	0x3f
	.zero		1


	//   ....[53]....
        /*3468*/ 	.word	0x0001a000
        /*346c*/ 	.word	0x00000009
        /*3470*/ 	.word	0x00000000
        /*3474*/ 	.short	0x010a
        /*3476*/ 	.byte	0x3f
	.zero		1


	//   ....[54]....
        /*3478*/ 	.word	0x0001a090
        /*347c*/ 	.word	0x00000006
        /*3480*/ 	.word	0x00000000
        /*3484*/ 	.short	0x010a
        /*3486*/ 	.byte	0x3f
	.zero		1


	//   ....[55]....
        /*3488*/ 	.word	0x0001a120
        /*348c*/ 	.word	0x00000009
        /*3490*/ 	.word	0x00000000
        /*3494*/ 	.short	0x010a
        /*3496*/ 	.byte	0x3f
	.zero		1


	//   ....[56]....
        /*3498*/ 	.word	0x0001a1b0
        /*349c*/ 	.word	0x00000006
        /*34a0*/ 	.word	0x00000000
        /*34a4*/ 	.short	0x010a
        /*34a6*/ 	.byte	0x3f
	.zero		1


	//   ....[57]....
        /*34a8*/ 	.word	0x0001a240
        /*34ac*/ 	.word	0x00000003
        /*34b0*/ 	.word	0x00000000
        /*34b4*/ 	.short	0x010a
        /*34b6*/ 	.byte	0x3f
	.zero		1


	//   ....[58]....
        /*34b8*/ 	.word	0x0001a2b0
        /*34bc*/ 	.word	0x00000003
        /*34c0*/ 	.word	0x00000000
        /*34c4*/ 	.short	0x010a
        /*34c6*/ 	.byte	0x3f
	.zero		1


	//   ....[59]....
        /*34c8*/ 	.word	0x0001a320
        /*34cc*/ 	.word	0x00000000
        /*34d0*/ 	.word	0x00000000
        /*34d4*/ 	.short	0x010a
        /*34d6*/ 	.byte	0x3f
	.zero		1


	//   ....[60]....
        /*34d8*/ 	.word	0x0001a400
        /*34dc*/ 	.word	0x0000000f
        /*34e0*/ 	.word	0x00000080
        /*34e4*/ 	.short	0x010a
        /*34e6*/ 	.byte	0x3f
	.zero		1


	//   ....[61]....
        /*34e8*/ 	.word	0x0001a4d0
        /*34ec*/ 	.word	0x00000007
        /*34f0*/ 	.word	0x00000000
        /*34f4*/ 	.short	0x010a
        /*34f6*/ 	.byte	0x3f
	.zero		1


	//   ....[62]....
        /*34f8*/ 	.word	0x0001a520
        /*34fc*/ 	.word	0x00000009
        /*3500*/ 	.word	0x00000000
        /*3504*/ 	.short	0x010a
        /*3506*/ 	.byte	0x3f
	.zero		1


	//   ....[63]....
        /*3508*/ 	.word	0x0001a570
        /*350c*/ 	.word	0x00000006
        /*3510*/ 	.word	0x00000000
        /*3514*/ 	.short	0x010a
        /*3516*/ 	.byte	0x3f
	.zero		1


	//   ....[64]....
        /*3518*/ 	.word	0x0001a5c0
        /*351c*/ 	.word	0x00000009
        /*3520*/ 	.word	0x00000000
        /*3524*/ 	.short	0x010a
        /*3526*/ 	.byte	0x3f
	.zero		1


	//   ....[65]....
        /*3528*/ 	.word	0x0001a610
        /*352c*/ 	.word	0x00000006
        /*3530*/ 	.word	0x00000000
        /*3534*/ 	.short	0x010a
        /*3536*/ 	.byte	0x3f
	.zero		1


	//   ....[66]....
        /*3538*/ 	.word	0x0001a660
        /*353c*/ 	.word	0x00000009
        /*3540*/ 	.word	0x00000000
        /*3544*/ 	.short	0x010a
        /*3546*/ 	.byte	0x3f
	.zero		1


	//   ....[67]....
        /*3548*/ 	.word	0x0001a6b0
        /*354c*/ 	.word	0x00000006
        /*3550*/ 	.word	0x00000000
        /*3554*/ 	.short	0x010a
        /*3556*/ 	.byte	0x3f
	.zero		1


	//   ....[68]....
        /*3558*/ 	.word	0x0001a700
        /*355c*/ 	.word	0x00000009
        /*3560*/ 	.word	0x00000000
        /*3564*/ 	.short	0x010a
        /*3566*/ 	.byte	0x3f
	.zero		1


	//   ....[69]....
        /*3568*/ 	.word	0x0001a750
        /*356c*/ 	.word	0x00000006
        /*3570*/ 	.word	0x00000000
        /*3574*/ 	.short	0x010a
        /*3576*/ 	.byte	0x3f
	.zero		1


	//   ....[70]....
        /*3578*/ 	.word	0x0001a7a0
        /*357c*/ 	.word	0x00000009
        /*3580*/ 	.word	0x00000000
        /*3584*/ 	.short	0x010a
        /*3586*/ 	.byte	0x3f
	.zero		1


	//   ....[71]....
        /*3588*/ 	.word	0x0001a7f0
        /*358c*/ 	.word	0x00000006
        /*3590*/ 	.word	0x00000000
        /*3594*/ 	.short	0x010a
        /*3596*/ 	.byte	0x3f
	.zero		1


	//   ....[72]....
        /*3598*/ 	.word	0x0001a840
        /*359c*/ 	.word	0x00000009
        /*35a0*/ 	.word	0x00000000
        /*35a4*/ 	.short	0x010a
        /*35a6*/ 	.byte	0x3f
	.zero		1


	//   ....[73]....
        /*35a8*/ 	.word	0x0001a890
        /*35ac*/ 	.word	0x00000006
        /*35b0*/ 	.word	0x00000000
        /*35b4*/ 	.short	0x010a
        /*35b6*/ 	.byte	0x3f
	.zero		1


	//   ....[74]....
        /*35b8*/ 	.word	0x0001a8e0
        /*35bc*/ 	.word	0x00000009
        /*35c0*/ 	.word	0x00000000
        /*35c4*/ 	.short	0x010a
        /*35c6*/ 	.byte	0x3f
	.zero		1


	//   ....[75]....
        /*35c8*/ 	.word	0x0001a930
        /*35cc*/ 	.word	0x00000006
        /*35d0*/ 	.word	0x00000000
        /*35d4*/ 	.short	0x010a
        /*35d6*/ 	.byte	0x3f
	.zero		1


	//----- nvinfo : EIATTR_NUM_MBARRIERS
	.align		4
.L_30:
        /*35d8*/ 	.byte	0x03, 0x38
        /*35da*/ 	.short	0x0022


	//----- nvinfo : EIATTR_EXIT_INSTR_OFFSETS
	.align		4
        /*35dc*/ 	.byte	0x04, 0x1c
        /*35de*/ 	.short	(.L_32 - .L_31)


	//   ....[0]....
.L_31:
        /*35e0*/ 	.word	0x00000b80


	//   ....[1]....
        /*35e4*/ 	.word	0x00001420


	//   ....[2]....
        /*35e8*/ 	.word	0x00018580


	//   ....[3]....
        /*35ec*/ 	.word	0x00018b20


	//   ....[4]....
        /*35f0*/ 	.word	0x0001a290


	//----- nvinfo : EIATTR_MAX_THREADS
	.align		4
.L_32:
        /*35f4*/ 	.byte	0x04, 0x05
        /*35f6*/ 	.short	(.L_34 - .L_33)
.L_33:
        /*35f8*/ 	.word	0x00000180
        /*35fc*/ 	.word	0x00000001
        /*3600*/ 	.word	0x00000001


	//----- nvinfo : EIATTR_CRS_STACK_SIZE
	.align		4
.L_34:
        /*3604*/ 	.byte	0x04, 0x1e
        /*3606*/ 	.short	(.L_36 - .L_35)
.L_35:
        /*3608*/ 	.word	0x00000000


	//----- nvinfo : EIATTR_CBANK_PARAM_SIZE
	.align		4
.L_36:
        /*360c*/ 	.byte	0x03, 0x19
        /*360e*/ 	.short	0x0470


	//----- nvinfo : EIATTR_PARAM_CBANK
	.align		4
        /*3610*/ 	.byte	0x04, 0x0a
        /*3612*/ 	.short	(.L_38 - .L_37)
	.align		4
.L_37:
        /*3614*/ 	.word	index@(.nv.constant0._ZN7cutlass13device_kernelINS_4gemm6kernel13GemmUniversalIN4cute5tupleIJiiiiEEENS1_10collective13CollectiveMmaINS1_37MainloopSm90TmaGmmaWarpSpecializedFP8ILi16ENS5_IJNS4_1CILi2EEENSA_ILi1EEESC_EEENS1_35KernelTmaWarpSpecializedCooperativeEEENS5_IJNSA_ILi256EEENSA_ILi192EEENSA_ILi32EEEEEENS_12float_e4m3_tENS5_IJlSC_lEEESK_SL_NS4_8TiledMMAINS4_8MMA_AtomIJNS4_4SM904GMMA31MMA_64x192x32_F32E4M3E4M3_SS_TNILNSP_7ScaleInE1ELSR_1EEEEEENS4_6LayoutISD_NS5_IJSC_NSA_ILi0EEESV_EEEEENS5_IJNS4_10UnderscoreESY_SY_EEEEENS4_13SM90_TMA_LOADENS4_14ComposedLayoutINS4_7SwizzleILi1ELi4ELi3EEENS4_18smem_ptr_flag_bitsILi8EEENSU_INS5_IJNSA_ILi8EEESI_EEENS5_IJSI_SC_EEEEEEEvNS4_8identityENS4_23SM90_TMA_LOAD_MULTICASTES1B_vS1C_EENS_8epilogue10collective6detail29Sm90TmaWarpSpecializedAdapterINS1G_15DefaultEpilogueISK_SL_SL_NS1F_6thread17LinearCombinationISK_Li1EffLNS1K_9ScaleType4KindE0ELNS_15FloatRoundStyleE2ESK_EENS1_15EpilogueDefaultEEEEEvvEEEEvNT_6ParamsE)
        /*3618*/ 	.short	0x0210
        /*361a*/ 	.short	0x0470


	//----- nvinfo : EIATTR_SW_WAR
	.align		4
.L_38:
        /*361c*/ 	.byte	0x04, 0x36
        /*361e*/ 	.short	(.L_40 - .L_39)
.L_39:
        /*3620*/ 	.word	0x00000008
.L_40:


//--------------------- .nv.callgraph             --------------------------
	.section	.nv.callgraph,"",@"SHT_CUDA_CALLGRAPH"
	.align	4
	.sectionentsize	8
	.align		4
        /*0000*/ 	.word	0x00000000
	.align		4
        /*0004*/ 	.word	0xffffffff
	.align		4
        /*0008*/ 	.word	0x00000000
	.align		4
        /*000c*/ 	.word	0xfffffffe
	.align		4
        /*0010*/ 	.word	0x00000000
	.align		4
        /*0014*/ 	.word	0xfffffffd
	.align		4
        /*0018*/ 	.word	0x00000000
	.align		4
        /*001c*/ 	.word	0xfffffffc


//--------------------- .nv.constant4             --------------------------
	.section	.nv.constant4,"a",@progbits
	.align	8
	.align		8
.nv.constant4:
        /*0000*/ 	.dword	_ZN39_INTERNAL_e73ee1c1_4_k_cu_ce256006_84934cuda3std3__45__cpo5beginE
	.align		8
        /*0008*/ 	.dword	_ZN39_INTERNAL_e73ee1c1_4_k_cu_ce256006_84934cuda3std3__45__cpo3endE
	.align		8
        /*0010*/ 	.dword	_ZN39_INTERNAL_e73ee1c1_4_k_cu_ce256006_84934cuda3std3__45__cpo6cbeginE
	.align		8
        /*0018*/ 	.dword	_ZN39_INTERNAL_e73ee1c1_4_k_cu_ce256006_84934cuda3std3__45__cpo4cendE
	.align		8
        /*0020*/ 	.dword	_ZN39_INTERNAL_e73ee1c1_4_k_cu_ce256006_84934cuda3std3__441_GLOBAL__N__e73ee1c1_4_k_cu_ce256006_84936ignoreE
	.align		8
        /*0028*/ 	.dword	_ZN39_INTERNAL_e73ee1c1_4_k_cu_ce256006_84934cuda3std3__419piecewise_constructE
	.align		8
        /*0030*/ 	.dword	_ZN39_INTERNAL_e73ee1c1_4_k_cu_ce256006_84934cuda3std3__48in_placeE
	.align		8
        /*0038*/ 	.dword	_ZN39_INTERNAL_e73ee1c1_4_k_cu_ce256006_84934cuda3std6ranges3__45__cpo4swapE
	.align		8
        /*0040*/ 	.dword	_ZN39_INTERNAL_e73ee1c1_4_k_cu_ce256006_84934cuda3std6ranges3__45__cpo9iter_moveE
	.align		8
        /*0048*/ 	.dword	_ZN39_INTERNAL_e73ee1c1_4_k_cu_ce256006_84934cute7productE
	.align		8
        /*0050*/ 	.dword	_ZN39_INTERNAL_e73ee1c1_4_k_cu_ce256006_84934cute1_E


//--------------------- .text._ZN7cutlass13device_kernelINS_4gemm6kernel13GemmUniversalIN4cute5tupleIJiiiiEEENS1_10collective13CollectiveMmaINS1_37MainloopSm90TmaGmmaWarpSpecializedFP8ILi16ENS5_IJNS4_1CILi2EEENSA_ILi1EEESC_EEENS1_35KernelTmaWarpSpecializedCooperativeEEENS5_IJNSA_ILi256EEENSA_ILi192EEENSA_ILi32EEEEEENS_12float_e4m3_tENS5_IJlSC_lEEESK_SL_NS4_8TiledMMAINS4_8MMA_AtomIJNS4_4SM904GMMA31MMA_64x192x32_F32E4M3E4M3_SS_TNILNSP_7ScaleInE1ELSR_1EEEEEENS4_6LayoutISD_NS5_IJSC_NSA_ILi0EEESV_EEEEENS5_IJNS4_10UnderscoreESY_SY_EEEEENS4_13SM90_TMA_LOADENS4_14ComposedLayoutINS4_7SwizzleILi1ELi4ELi3EEENS4_18smem_ptr_flag_bitsILi8EEENSU_INS5_IJNSA_ILi8EEESI_EEENS5_IJSI_SC_EEEEEEEvNS4_8identityENS4_23SM90_TMA_LOAD_MULTICASTES1B_vS1C_EENS_8epilogue10collective6detail29Sm90TmaWarpSpecializedAdapterINS1G_15DefaultEpilogueISK_SL_SL_NS1F_6thread17LinearCombinationISK_Li1EffLNS1K_9ScaleType4KindE0ELNS_15FloatRoundStyleE2ESK_EENS1_15EpilogueDefaultEEEEEvvEEEEvNT_6ParamsE --------------------------
	.section	.text._ZN7cutlass13device_kernelINS_4gemm6kernel13GemmUniversalIN4cute5tupleIJiiiiEEENS1_10collective13CollectiveMmaINS1_37MainloopSm90TmaGmmaWarpSpecializedFP8ILi16ENS5_IJNS4_1CILi2EEENSA_ILi1EEESC_EEENS1_35KernelTmaWarpSpecializedCooperativeEEENS5_IJNSA_ILi256EEENSA_ILi192EEENSA_ILi32EEEEEENS_12float_e4m3_tENS5_IJlSC_lEEESK_SL_NS4_8TiledMMAINS4_8MMA_AtomIJNS4_4SM904GMMA31MMA_64x192x32_F32E4M3E4M3_SS_TNILNSP_7ScaleInE1ELSR_1EEEEEENS4_6LayoutISD_NS5_IJSC_NSA_ILi0EEESV_EEEEENS5_IJNS4_10UnderscoreESY_SY_EEEEENS4_13SM90_TMA_LOADENS4_14ComposedLayoutINS4_7SwizzleILi1ELi4ELi3EEENS4_18smem_ptr_flag_bitsILi8EEENSU_INS5_IJNSA_ILi8EEESI_EEENS5_IJSI_SC_EEEEEEEvNS4_8identityENS4_23SM90_TMA_LOAD_MULTICASTES1B_vS1C_EENS_8epilogue10collective6detail29Sm90TmaWarpSpecializedAdapterINS1G_15DefaultEpilogueISK_SL_SL_NS1F_6thread17LinearCombinationISK_Li1EffLNS1K_9ScaleType4KindE0ELNS_15FloatRoundStyleE2ESK_EENS1_15EpilogueDefaultEEEEEvvEEEEvNT_6ParamsE,"ax",@progbits
	.align	128
.text._ZN7cutlass13device_kernelINS_4gemm6kernel13GemmUniversalIN4cute5tupleIJiiiiEEENS1_10collective13CollectiveMmaINS1_37MainloopSm90TmaGmmaWarpSpecializedFP8ILi16ENS5_IJNS4_1CILi2EEENSA_ILi1EEESC_EEENS1_35KernelTmaWarpSpecializedCooperativeEEENS5_IJNSA_ILi256EEENSA_ILi192EEENSA_ILi32EEEEEENS_12float_e4m3_tENS5_IJlSC_lEEESK_SL_NS4_8TiledMMAINS4_8MMA_AtomIJNS4_4SM904GMMA31MMA_64x192x32_F32E4M3E4M3_SS_TNILNSP_7ScaleInE1ELSR_1EEEEEENS4_6LayoutISD_NS5_IJSC_NSA_ILi0EEESV_EEEEENS5_IJNS4_10UnderscoreESY_SY_EEEEENS4_13SM90_TMA_LOADENS4_14ComposedLayoutINS4_7SwizzleILi1ELi4ELi3EEENS4_18smem_ptr_flag_bitsILi8EEENSU_INS5_IJNSA_ILi8EEESI_EEENS5_IJSI_SC_EEEEEEEvNS4_8identityENS4_23SM90_TMA_LOAD_MULTICASTES1B_vS1C_EENS_8epilogue10collective6detail29Sm90TmaWarpSpecializedAdapterINS1G_15DefaultEpilogueISK_SL_SL_NS1F_6thread17LinearCombinationISK_Li1EffLNS1K_9ScaleType4KindE0ELNS_15FloatRoundStyleE2ESK_EENS1_15EpilogueDefaultEEEEEvvEEEEvNT_6ParamsE:
        .type           _ZN7cutlass13device_kernelINS_4gemm6kernel13GemmUniversalIN4cute5tupleIJiiiiEEENS1_10collective13CollectiveMmaINS1_37MainloopSm90TmaGmmaWarpSpecializedFP8ILi16ENS5_IJNS4_1CILi2EEENSA_ILi1EEESC_EEENS1_35KernelTmaWarpSpecializedCooperativeEEENS5_IJNSA_ILi256EEENSA_ILi192EEENSA_ILi32EEEEEENS_12float_e4m3_tENS5_IJlSC_lEEESK_SL_NS4_8TiledMMAINS4_8MMA_AtomIJNS4_4SM904GMMA31MMA_64x192x32_F32E4M3E4M3_SS_TNILNSP_7ScaleInE1ELSR_1EEEEEENS4_6LayoutISD_NS5_IJSC_NSA_ILi0EEESV_EEEEENS5_IJNS4_10UnderscoreESY_SY_EEEEENS4_13SM90_TMA_LOADENS4_14ComposedLayoutINS4_7SwizzleILi1ELi4ELi3EEENS4_18smem_ptr_flag_bitsILi8EEENSU_INS5_IJNSA_ILi8EEESI_EEENS5_IJSI_SC_EEEEEEEvNS4_8identityENS4_23SM90_TMA_LOAD_MULTICASTES1B_vS1C_EENS_8epilogue10collective6detail29Sm90TmaWarpSpecializedAdapterINS1G_15DefaultEpilogueISK_SL_SL_NS1F_6thread17LinearCombinationISK_Li1EffLNS1K_9ScaleType4KindE0ELNS_15FloatRoundStyleE2ESK_EENS1_15EpilogueDefaultEEEEEvvEEEEvNT_6ParamsE,@function
        .size           _ZN7cutlass13device_kernelINS_4gemm6kernel13GemmUniversalIN4cute5tupleIJiiiiEEENS1_10collective13CollectiveMmaINS1_37MainloopSm90TmaGmmaWarpSpecializedFP8ILi16ENS5_IJNS4_1CILi2EEENSA_ILi1EEESC_EEENS1_35KernelTmaWarpSpecializedCooperativeEEENS5_IJNSA_ILi256EEENSA_ILi192EEENSA_ILi32EEEEEENS_12float_e4m3_tENS5_IJlSC_lEEESK_SL_NS4_8TiledMMAINS4_8MMA_AtomIJNS4_4SM904GMMA31MMA_64x192x32_F32E4M3E4M3_SS_TNILNSP_7ScaleInE1ELSR_1EEEEEENS4_6LayoutISD_NS5_IJSC_NSA_ILi0EEESV_EEEEENS5_IJNS4_10UnderscoreESY_SY_EEEEENS4_13SM90_TMA_LOADENS4_14ComposedLayoutINS4_7SwizzleILi1ELi4ELi3EEENS4_18smem_ptr_flag_bitsILi8EEENSU_INS5_IJNSA_ILi8EEESI_EEENS5_IJSI_SC_EEEEEEEvNS4_8identityENS4_23SM90_TMA_LOAD_MULTICASTES1B_vS1C_EENS_8epilogue10collective6detail29Sm90TmaWarpSpecializedAdapterINS1G_15DefaultEpilogueISK_SL_SL_NS1F_6thread17LinearCombinationISK_Li1EffLNS1K_9ScaleType4KindE0ELNS_15FloatRoundStyleE2ESK_EENS1_15EpilogueDefaultEEEEEvvEEEEvNT_6ParamsE,(.L_x_485 - _ZN7cutlass13device_kernelINS_4gemm6kernel13GemmUniversalIN4cute5tupleIJiiiiEEENS1_10collective13CollectiveMmaINS1_37MainloopSm90TmaGmmaWarpSpecializedFP8ILi16ENS5_IJNS4_1CILi2EEENSA_ILi1EEESC_EEENS1_35KernelTmaWarpSpecializedCooperativeEEENS5_IJNSA_ILi256EEENSA_ILi192EEENSA_ILi32EEEEEENS_12float_e4m3_tENS5_IJlSC_lEEESK_SL_NS4_8TiledMMAINS4_8MMA_AtomIJNS4_4SM904GMMA31MMA_64x192x32_F32E4M3E4M3_SS_TNILNSP_7ScaleInE1ELSR_1EEEEEENS4_6LayoutISD_NS5_IJSC_NSA_ILi0EEESV_EEEEENS5_IJNS4_10UnderscoreESY_SY_EEEEENS4_13SM90_TMA_LOADENS4_14ComposedLayoutINS4_7SwizzleILi1ELi4ELi3EEENS4_18smem_ptr_flag_bitsILi8EEENSU_INS5_IJNSA_ILi8EEESI_EEENS5_IJSI_SC_EEEEEEEvNS4_8identityENS4_23SM90_TMA_LOAD_MULTICASTES1B_vS1C_EENS_8epilogue10collective6detail29Sm90TmaWarpSpecializedAdapterINS1G_15DefaultEpilogueISK_SL_SL_NS1F_6thread17LinearCombinationISK_Li1EffLNS1K_9ScaleType4KindE0ELNS_15FloatRoundStyleE2ESK_EENS1_15EpilogueDefaultEEEEEvvEEEEvNT_6ParamsE)
        .other          _ZN7cutlass13device_kernelINS_4gemm6kernel13GemmUniversalIN4cute5tupleIJiiiiEEENS1_10collective13CollectiveMmaINS1_37MainloopSm90TmaGmmaWarpSpecializedFP8ILi16ENS5_IJNS4_1CILi2EEENSA_ILi1EEESC_EEENS1_35KernelTmaWarpSpecializedCooperativeEEENS5_IJNSA_ILi256EEENSA_ILi192EEENSA_ILi32EEEEEENS_12float_e4m3_tENS5_IJlSC_lEEESK_SL_NS4_8TiledMMAINS4_8MMA_AtomIJNS4_4SM904GMMA31MMA_64x192x32_F32E4M3E4M3_SS_TNILNSP_7ScaleInE1ELSR_1EEEEEENS4_6LayoutISD_NS5_IJSC_NSA_ILi0EEESV_EEEEENS5_IJNS4_10UnderscoreESY_SY_EEEEENS4_13SM90_TMA_LOADENS4_14ComposedLayoutINS4_7SwizzleILi1ELi4ELi3EEENS4_18smem_ptr_flag_bitsILi8EEENSU_INS5_IJNSA_ILi8EEESI_EEENS5_IJSI_SC_EEEEEEEvNS4_8identityENS4_23SM90_TMA_LOAD_MULTICASTES1B_vS1C_EENS_8epilogue10collective6detail29Sm90TmaWarpSpecializedAdapterINS1G_15DefaultEpilogueISK_SL_SL_NS1F_6thread17LinearCombinationISK_Li1EffLNS1K_9ScaleType4KindE0ELNS_15FloatRoundStyleE2ESK_EENS1_15EpilogueDefaultEEEEEvvEEEEvNT_6ParamsE,@"STO_CUDA_ENTRY STV_DEFAULT"
_ZN7cutlass13device_kernelINS_4gemm6kernel13GemmUniversalIN4cute5tupleIJiiiiEEENS1_10collective13CollectiveMmaINS1_37MainloopSm90TmaGmmaWarpSpecializedFP8ILi16ENS5_IJNS4_1CILi2EEENSA_ILi1EEESC_EEENS1_35KernelTmaWarpSpecializedCooperativeEEENS5_IJNSA_ILi256EEENSA_ILi192EEENSA_ILi32EEEEEENS_12float_e4m3_tENS5_IJlSC_lEEESK_SL_NS4_8TiledMMAINS4_8MMA_AtomIJNS4_4SM904GMMA31MMA_64x192x32_F32E4M3E4M3_SS_TNILNSP_7ScaleInE1ELSR_1EEEEEENS4_6LayoutISD_NS5_IJSC_NSA_ILi0EEESV_EEEEENS5_IJNS4_10UnderscoreESY_SY_EEEEENS4_13SM90_TMA_LOADENS4_14ComposedLayoutINS4_7SwizzleILi1ELi4ELi3EEENS4_18smem_ptr_flag_bitsILi8EEENSU_INS5_IJNSA_ILi8EEESI_EEENS5_IJSI_SC_EEEEEEEvNS4_8identityENS4_23SM90_TMA_LOAD_MULTICASTES1B_vS1C_EENS_8epilogue10collective6detail29Sm90TmaWarpSpecializedAdapterINS1G_15DefaultEpilogueISK_SL_SL_NS1F_6thread17LinearCombinationISK_Li1EffLNS1K_9ScaleType4KindE0ELNS_15FloatRoundStyleE2ESK_EENS1_15EpilogueDefaultEEEEEvvEEEEvNT_6ParamsE:
[----:B------:R-:W0:Y:S02]  /*0000*/  LDC R1, c[0x0][0x28] ;  /* 0x00000a00ff017b82 */ /* 0x000e240000000800 */
[----:B0-----:R-:W-:Y:S01]  /*0010*/  VIADD R1, R1, 0xfffffcf8 ;  /* 0xfffffcf801017836 */ /* 0x001fe20000000000 */
[----:B------:R-:W0:Y:S01]  /*0020*/  S2R R4, SR_TID.X ;  /* 0x0000000000047919 */ /* 0x000e220000002100 */
[----:B------:R-:W-:Y:S01]  /*0030*/  ELECT P0, URZ, PT ;  /* 0x00000000003f782f */ /* 0x000fe20003800000 */
[----:B------:R-:W-:Y:S01]  /*0040*/  BSSY B0, `(.L_x_0) ;  /* 0x0000015000007945 */ /* 0x000fe20003800000 */
[--C-:B0-----:R-:W-:Y:S02]  /*0050*/  SHF.R.U32.HI R0, RZ, 0x5, R4.reuse ;  /* 0x00000005ff007819 */ /* 0x101fe40000011604 */
[----:B------:R-:W-:-:S03]  /*0060*/  SHF.R.U32.HI R2, RZ, 0x7, R4 ;  /* 0x00000007ff027819 */ /* 0x000fc60000011604 */
[----:B------:R-:W0:Y:S04]  /*0070*/  SHFL.IDX PT, R3, R0, RZ, 0x1f ;  /* 0x00001fff00037589 */ /* 0x000e2800000e0000 */
[----:B------:R-:W1:Y:S01]  /*0080*/  SHFL.IDX PT, R2, R2, RZ, 0x1f ;  /* 0x00001fff02027589 */ /* 0x000e6200000e0000 */
[----:B0-----:R-:W-:Y:S02]  /*0090*/  R2UR UR4, R3 ;  /* 0x00000000030472ca */ /* 0x001fe400000e0000 */
[----:B-1----:R-:W-:-:S11]  /*00a0*/  R2UR UR6, R2 ;  /* 0x00000000020672ca */ /* 0x002fd600000e0000 */
[----:B------:R-:W-:Y:S02]  /*00b0*/  USHF.R.S32.HI UR5, URZ, 0x1f, UR4 ;  /* 0x0000001f3f057899 */ /* 0x000fe40008011404 */
[----:B------:R-:W-:Y:S02]  /*00c0*/  ISETP.NE.OR P0, PT, RZ, UR4, !P0 ;  /* 0x00000004ff007c0c */ /* 0x000fe4000c705670 */
[----:B------:R-:W-:-:S04]  /*00d0*/  ULEA.HI UR5, UR5, UR4, URZ, 0x2 ;  /* 0x0000000405057291 */ /* 0x000fc8000f8f103f */
[----:B------:R-:W-:-:S04]  /*00e0*/  ULOP3.LUT UR5, UR5, 0xfffffffc, URZ, 0xc0, !UPT ;  /* 0xfffffffc05057892 */ /* 0x000fc8000f8ec03f */
[----:B------:R-:W-:-:S03]  /*00f0*/  UIADD3 UR8, UR4, -UR5, URZ ;  /* 0x8000000504087290 */ /* 0x000fc6000fffe03f */
[----:B------:R-:W-:Y:S09]  /*0100*/  @P0 BRA `(.L_x_1) ;  /* 0x0000000000200947 */ /* 0x000ff20003800000 */
[----:B------:R-:W-:Y:S02]  /*0110*/  ULDC.64 UR4, c[0x0][0x198] ;  /* 0x0000660000047ab9 */ /* 0x000fe40000000a00 */
[----:B------:R-:W-:Y:S02]  /*0120*/  UIADD3 UR10, UP0, UR4, 0xf0, URZ ;  /* 0x000000f0040a7890 */ /* 0x000fe4000ff1e03f */
[----:B------:R-:W-:Y:S02]  /*0130*/  UIADD3 UR4, UP1, UR4, 0x1f0, URZ ;  /* 0x000001f004047890 */ /* 0x000fe4000ff3e03f */
[----:B------:R-:W-:Y:S02]  /*0140*/  UIADD3.X UR11, URZ, UR5, URZ, UP0, !UPT ;  /* 0x000000053f0b7290 */ /* 0x000fe400087fe43f */
[----:B------:R-:W-:-:S07]  /*0150*/  UIADD3.X UR5, URZ, UR5, URZ, UP1, !UPT ;  /* 0x000000053f057290 */ /* 0x000fce0008ffe43f */
[----:B------:R0:W-:Y:S02]  /*0160*/  UTMACCTL.PF [UR10] ;  /* 0x000000000a0079b9 */ /* 0x0001e40008040000 */
[----:B------:R0:W-:Y:S02]  /*0170*/  UTMACCTL.PF [UR4] ;  /* 0x00000000040079b9 */ /* 0x0001e40008040000 */
[----:B0-----:R-:W-:Y:S01]  /*0180*/  NOP ;  /* 0x0000000000007918 */ /* 0x001fe20000000000 */
.L_x_1:
[----:B------:R-:W-:Y:S05]  /*0190*/  BSYNC B0 ;  /* 0x0000000000007941 */ /* 0x000fea0003800000 */
.L_x_0:
[----:B------:R-:W0:Y:S01]  /*01a0*/  SHFL.IDX PT, R3, R0, RZ, 0x1f ;  /* 0x00001fff00037589 */ /* 0x000e2200000e0000 */
[----:B------:R-:W-:Y:S01]  /*01b0*/  UISETP.NE.AND UP0, UPT, UR8, 0x3, UPT ;  /* 0x000000030800788c */ /* 0x000fe2000bf05270 */
[----:B------:R-:W-:Y:S01]  /*01c0*/  ISETP.NE.AND P1, PT, RZ, UR6, PT ;  /* 0x00000006ff007c0c */ /* 0x000fe2000bf25270 */
[----:B------:R-:W-:Y:S02]  /*01d0*/  UIADD3 UR10, UR6, -0x1, URZ ;  /* 0xffffffff060a7890 */ /* 0x000fe4000fffe03f */
[----:B------:R-:W-:Y:S02]  /*01e0*/  UISETP.EQ.OR UP0, UPT, UR8, URZ, !UP0 ;  /* 0x0000003f0800728c */ /* 0x000fe4000c702670 */
[----:B------:R-:W-:Y:S02]  /*01f0*/  UISETP.GE.U32.AND UP1, UPT, UR10, 0x2, UPT ;  /* 0x000000020a00788c */ /* 0x000fe4000bf26070 */
[----:B------:R-:W-:-:S04]  /*0200*/  UISETP.EQ.AND UP0, UPT, UR6, URZ, UP0 ;  /* 0x0000003f0600728c */ /* 0x000fc80008702270 */
[----:B------:R-:W-:-:S04]  /*0210*/  USEL UR13, URZ, 0x1, !UP0 ;  /* 0x000000013f0d7887 */ /* 0x000fc8000c000000 */
[----:B------:R-:W-:Y:S01]  /*0220*/  USEL UR13, UR13, 0x2, UP1 ;  /* 0x000000020d0d7887 */ /* 0x000fe20008800000 */
[----:B0-----:R-:W-:-:S13]  /*0230*/  ISETP.NE.AND P0, PT, R3, RZ, PT ;  /* 0x000000ff0300720c */ /* 0x001fda0003f05270 */
[----:B------:R-:W-:Y:S05]  /*0240*/  @P0 BRA `(.L_x_2) ;  /* 0x0000000000c40947 */ /* 0x000fea0003800000 */
[----:B------:R-:W-:Y:S01]  /*0250*/  ELECT P0, URZ, PT ;  /* 0x00000000003f782f */ /* 0x000fe20003800000 */
[----:B------:R-:W-:-:S12]  /*0260*/  BSSY B0, `(.L_x_2) ;  /* 0x000002f000007945 */ /* 0x000fd80003800000 */
[----:B------:R-:W-:Y:S05]  /*0270*/  @!P0 BRA `(.L_x_3) ;  /* 0x0000000000b48947 */ /* 0x000fea0003800000 */
[----:B------:R-:W0:Y:S01]  /*0280*/  S2UR UR9, SR_CgaCtaId ;  /* 0x00000000000979c3 */ /* 0x000e220000008800 */
[----:B------:R-:W-:Y:S01]  /*0290*/  UMOV UR4, 0x400 ;  /* 0x0000040000047882 */ /* 0x000fe20000000000 */
[----:B------:R-:W-:Y:S01]  /*02a0*/  UMOV UR5, 0x1 ;  /* 0x0000000100057882 */ /* 0x000fe20000000000 */
[----:B------:R-:W-:Y:S02]  /*02b0*/  UMOV UR6, 0x4 ;  /* 0x0000000400067882 */ /* 0x000fe40000000000 */
[----:B------:R-:W-:-:S04]  /*02c0*/  UIADD3 UR6, -UR6, 0x100000, URZ ;  /* 0x0010000006067890 */ /* 0x000fc8000fffe13f */
[----:B------:R-:W-:Y:S02]  /*02d0*/  USHF.L.U32 UR7, UR6, 0xb, URZ ;  /* 0x0000000b06077899 */ /* 0x000fe4000800063f */
[----:B------:R-:W-:Y:S02]  /*02e0*/  USHF.L.U32 UR6, UR6, 0x1, URZ ;  /* 0x0000000106067899 */ /* 0x000fe4000800063f */
[----:B0-----:R-:W-:Y:S02]  /*02f0*/  ULEA UR9, UR9, UR4, 0x18 ;  /* 0x0000000409097291 */ /* 0x001fe4000f8ec03f */
[----:B------:R-:W-:-:S04]  /*0300*/  UIADD3 UR4, -UR5, 0x100000, URZ ;  /* 0x0010000005047890 */ /* 0x000fc8000fffe13f */
[----:B------:R-:W-:Y:S02]  /*0310*/  USHF.L.U32 UR5, UR4, 0xb, URZ ;  /* 0x0000000b04057899 */ /* 0x000fe4000800063f */
[----:B------:R-:W-:Y:S01]  /*0320*/  USHF.L.U32 UR4, UR4, 0x1, URZ ;  /* 0x0000000104047899 */ /* 0x000fe2000800063f */
[----:B------:R-:W0:Y:S11]  /*0330*/  FENCE.VIEW.ASYNC.S ;  /* 0x00000000000073c6 */ /* 0x000e360000000000 */
[----:B0-----:R0:W1:Y:S01]  /*0340*/  SYNCS.EXCH.64 URZ, [UR9], UR4 ;  /* 0x00000004093f75b2 */ /* 0x0010620008000100 */
[----:B------:R0:W2:Y:S01]  /*0350*/  SYNCS.EXCH.64 URZ, [UR9+0x80], UR6 ;  /* 0x00008006093f75b2 */ /* 0x0000a20008000100 */
[----:B------:R0:W3:Y:S01]  /*0360*/  SYNCS.EXCH.64 URZ, [UR9+0x8], UR4 ;  /* 0x00000804093f75b2 */ /* 0x0000e20008000100 */
[----:B------:R0:W4:Y:S01]  /*0370*/  SYNCS.EXCH.64 URZ, [UR9+0x88], UR6 ;  /* 0x00008806093f75b2 */ /* 0x0001220008000100 */
[----:B------:R0:W0:Y:S01]  /*0380*/  SYNCS.EXCH.64 URZ, [UR9+0x10], UR4 ;  /* 0x00001004093f75b2 */ /* 0x0000220008000100 */
        /* <DEDUP_REMOVED lines=27> */
[----:B-1234-:R-:W-:Y:S01]  /*0540*/  NOP ;  /* 0x0000000000007918 */ /* 0x01efe20000000000 */
.L_x_3:
[----:B0-----:R-:W-:Y:S05]  /*0550*/  BSYNC B0 ;  /* 0x0000000000007941 */ /* 0x001fea0003800000 */
.L_x_2:
[----:B------:R-:W-:Y:S01]  /*0560*/  SHF.R.S32.HI R2, RZ, 0x1f, R4 ;  /* 0x0000001fff027819 */ /* 0x000fe20000011404 */
[----:B------:R-:W0:Y:S01]  /*0570*/  SHFL.IDX PT, R0, R0, RZ, 0x1f ;  /* 0x00001fff00007589 */ /* 0x000e2200000e0000 */
[----:B------:R-:W1:Y:S01]  /*0580*/  S2UR UR9, SR_CTAID.X ;  /* 0x00000000000979c3 */ /* 0x000e620000002500 */
[----:B------:R-:W-:Y:S02]  /*0590*/  ELECT P0, URZ, PT ;  /* 0x00000000003f782f */ /* 0x000fe40003800000 */
[----:B------:R-:W-:Y:S01]  /*05a0*/  LEA.HI R2, R2, R4, RZ, 0x7 ;  /* 0x0000000402027211 */ /* 0x000fe200078f38ff */
[----:B------:R-:W-:Y:S01]  /*05b0*/  ULDC UR4, c[0x0][0x150] ;  /* 0x0000540000047ab9 */ /* 0x000fe20000000800 */
[----:B------:R-:W-:Y:S01]  /*05c0*/  SHF.R.S32.HI R6, RZ, 0x1f, R3 ;  /* 0x0000001fff067819 */ /* 0x000fe20000011403 */
[----:B------:R-:W-:Y:S01]  /*05d0*/  NOP ;  /* 0x0000000000007918 */ /* 0x000fe20000000000 */
[----:B------:R-:W-:Y:S01]  /*05e0*/  LOP3.LUT R2, R2, 0xffffff80, RZ, 0xc0, !PT ;  /* 0xffffff8002027812 */ /* 0x000fe200078ec0ff */
[----:B------:R-:W-:Y:S01]  /*05f0*/  NOP ;  /* 0x0000000000007918 */ /* 0x000fe20000000000 */
[----:B------:R-:W-:Y:S01]  /*0600*/  LEA.HI R6, R6, R3, RZ, 0x2 ;  /* 0x0000000306067211 */ /* 0x000fe200078f10ff */
[----:B------:R-:W2:Y:S02]  /*0610*/  LDC R8, c[0x0][0x144] ;  /* 0x00005100ff087b82 */ /* 0x000ea40000000800 */
[----:B------:R-:W-:Y:S01]  /*0620*/  IMAD.IADD R4, R4, 0x1, -R2 ;  /* 0x0000000104047824 */ /* 0x000fe200078e0a02 */
[----:B------:R-:W-:Y:S01]  /*0630*/  LOP3.LUT R6, R6, 0x3ffffffc, RZ, 0xc0, !PT ;  /* 0x3ffffffc06067812 */ /* 0x000fe200078ec0ff */
[----:B------:R-:W3:Y:S03]  /*0640*/  S2R R2, SR_CTAID.Y ;  /* 0x0000000000027919 */ /* 0x000ee60000002600 */
[----:B------:R-:W-:Y:S01]  /*0650*/  SHF.R.S32.HI R5, RZ, 0x1f, R4 ;  /* 0x0000001fff057819 */ /* 0x000fe20000011404 */
[----:B------:R-:W-:Y:S01]  /*0660*/  IMAD.IADD R6, R3, 0x1, -R6 ;  /* 0x0000000103067824 */ /* 0x000fe200078e0a06 */
[----:B------:R-:W4:Y:S02]  /*0670*/  LDC R13, c[0x0][0x148] ;  /* 0x00005200ff0d7b82 */ /* 0x000f240000000800 */
[----:B------:R-:W-:-:S02]  /*0680*/  LEA.HI R5, R5, R4, RZ, 0x3 ;  /* 0x0000000405057211 */ /* 0x000fc400078f18ff */
[----:B0-----:R-:W-:Y:S02]  /*0690*/  ISETP.NE.OR P0, PT, R0, RZ, !P0 ;  /* 0x000000ff0000720c */ /* 0x001fe40004705670 */
[--C-:B------:R-:W-:Y:S02]  /*06a0*/  SHF.R.S32.HI R0, RZ, 0x3, R5.reuse ;  /* 0x00000003ff007819 */ /* 0x100fe40000011405 */
[----:B------:R-:W-:Y:S02]  /*06b0*/  SHF.R.S32.HI R5, RZ, 0x1f, R5 ;  /* 0x0000001fff057819 */ /* 0x000fe40000011405 */
[----:B-1----:R-:W-:Y:S02]  /*06c0*/  I2FP.F32.U32 R7, UR9 ;  /* 0x0000000900077c45 */ /* 0x002fe40008201000 */
[----:B------:R-:W-:-:S03]  /*06d0*/  LEA.HI R5, R5, R0, RZ, 0x2 ;  /* 0x0000000005057211 */ /* 0x000fc600078f10ff */
[----:B------:R-:W-:Y:S01]  /*06e0*/  FMUL R7, R7, UR4 ;  /* 0x0000000407077c20 */ /* 0x000fe20008400000 */
[----:B------:R-:W-:Y:S01]  /*06f0*/  LOP3.LUT R5, R5, 0xfffffffc, RZ, 0xc0, !PT ;  /* 0xfffffffc05057812 */ /* 0x000fe200078ec0ff */
[----:B------:R-:W-:Y:S01]  /*0700*/  VOTEU.ALL UP0, P0 ;  /* 0x00000000003f7886 */ /* 0x000fe20000000000 */
[----:B------:R-:W-:Y:S01]  /*0710*/  ULDC UR4, c[0x0][0x154] ;  /* 0x0000550000047ab9 */ /* 0x000fe20000000800 */
[----:B------:R-:W-:Y:S02]  /*0720*/  VOTEU.ALL UP1, P0 ;  /* 0x00000000003f7886 */ /* 0x000fe40000020000 */
[----:B------:R-:W0:Y:S01]  /*0730*/  F2I.U32.TRUNC.NTZ R7, R7 ;  /* 0x0000000700077305 */ /* 0x000e22000020f000 */
[----:B------:R-:W-:Y:S01]  /*0740*/  IMAD.IADD R5, R0, 0x1, -R5 ;  /* 0x0000000100057824 */ /* 0x000fe200078e0a05 */
[----:B------:R-:W1:Y:S01]  /*0750*/  @!UP0 S2UR UR7, SR_CgaCtaId ;  /* 0x00000000000789c3 */ /* 0x000e620000008800 */
[----:B------:R-:W-:Y:S02]  /*0760*/  @!UP0 UMOV UR6, 0x400 ;  /* 0x0000040000068882 */ /* 0x000fe40000000000 */
[----:B------:R-:W-:Y:S01]  /*0770*/  IMAD R5, R6, 0x4, R5 ;  /* 0x0000000406057824 */ /* 0x000fe200078e0205 */
[----:B---3--:R-:W-:-:S04]  /*0780*/  I2FP.F32.U32 R6, R2 ;  /* 0x0000000200067245 */ /* 0x008fc80000201000 */
[----:B------:R-:W-:Y:S01]  /*0790*/  LEA.HI R0, R5, R5, RZ, 0x1 ;  /* 0x0000000505007211 */ /* 0x000fe200078f08ff */
[----:B------:R-:W-:Y:S01]  /*07a0*/  FMUL R6, R6, UR4 ;  /* 0x0000000406067c20 */ /* 0x000fe20008400000 */
[----:B------:R-:W-:Y:S02]  /*07b0*/  UMOV UR4, 0x20 ;  /* 0x0000002000047882 */ /* 0x000fe40000000000 */
[----:B------:R-:W-:Y:S01]  /*07c0*/  LOP3.LUT R0, R0, 0xfffffffe, RZ, 0xc0, !PT ;  /* 0xfffffffe00007812 */ /* 0x000fe200078ec0ff */
[----:B0-----:R-:W-:Y:S01]  /*07d0*/  IMAD.MOV R11, RZ, RZ, -R7 ;  /* 0x000000ffff0b7224 */ /* 0x001fe200078e0a07 */
[----:B------:R-:W-:-:S04]  /*07e0*/  @!UP0 UIADD3 UR4, -UR4, 0x100000, URZ ;  /* 0x0010000004048890 */ /* 0x000fc8000fffe13f */
[----:B------:R-:W-:Y:S02]  /*07f0*/  @!UP0 USHF.L.U32 UR5, UR4, 0xb, URZ ;  /* 0x0000000b04058899 */ /* 0x000fe4000800063f */
[----:B------:R-:W-:Y:S01]  /*0800*/  @!UP0 USHF.L.U32 UR4, UR4, 0x1, URZ ;  /* 0x0000000104048899 */ /* 0x000fe2000800063f */
[----:B------:R-:W0:Y:S01]  /*0810*/  F2I.U32.TRUNC.NTZ R6, R6 ;  /* 0x0000000600067305 */ /* 0x000e22000020f000 */
[----:B------:R-:W3:Y:S01]  /*0820*/  LDC R7, c[0x0][0x140] ;  /* 0x00005000ff077b82 */ /* 0x000ee20000000800 */
[----:B--2---:R-:W-:Y:S02]  /*0830*/  IMAD R11, R8, R11, UR9 ;  /* 0x00000009080b7e24 */ /* 0x004fe4000f8e020b */
[----:B------:R-:W-:-:S05]  /*0840*/  IMAD.IADD R0, R5, 0x1, -R0 ;  /* 0x0000000105007824 */ /* 0x000fca00078e0a00 */
[----:B------:R-:W-:Y:S01]  /*0850*/  ISETP.NE.AND P2, PT, R0, R11, PT ;  /* 0x0000000b0000720c */ /* 0x000fe20003f45270 */
[C---:B------:R-:W-:Y:S01]  /*0860*/  IMAD.SHL.U32 R0, R5.reuse, 0x4, RZ ;  /* 0x0000000405007824 */ /* 0x040fe200078e00ff */
[----:B-1----:R-:W-:Y:S01]  /*0870*/  @!UP0 ULEA UR6, UR7, UR6, 0x18 ;  /* 0x0000000607068291 */ /* 0x002fe2000f8ec03f */
[----:B------:R-:W-:Y:S01]  /*0880*/  VOTEU.ALL UP0, P0 ;  /* 0x00000000003f7886 */ /* 0x000fe20000000000 */
[----:B------:R-:W-:Y:S01]  /*0890*/  LOP3.LUT P0, RZ, R4, 0x7, RZ, 0xc0, !PT ;  /* 0x0000000704ff7812 */ /* 0x000fe2000780c0ff */
[----:B0-----:R-:W-:Y:S01]  /*08a0*/  IMAD.MOV R12, RZ, RZ, -R6 ;  /* 0x000000ffff0c7224 */ /* 0x001fe200078e0a06 */
[----:B------:R-:W-:-:S03]  /*08b0*/  LOP3.LUT R9, R5, 0xc, R0, 0x78, !PT ;  /* 0x0000000c05097812 */ /* 0x000fc600078e7800 */
[----:B----4-:R-:W-:Y:S01]  /*08c0*/  IMAD R5, R13, R12, R2 ;  /* 0x0000000c0d057224 */ /* 0x010fe200078e0202 */
[C---:B------:R-:W-:Y:S01]  /*08d0*/  ISETP.LT.U32.AND P0, PT, R9.reuse, 0x2, !P0 ;  /* 0x000000020900780c */ /* 0x040fe20004701070 */
[----:B------:R0:W-:Y:S02]  /*08e0*/  STL [R1+0x27c], R9 ;  /* 0x00027c0901007387 */ /* 0x0001e40000100800 */
[----:B------:R-:W-:Y:S02]  /*08f0*/  @P2 LEA.HI R0, R9, R9, RZ, 0x1 ;  /* 0x0000000909002211 */ /* 0x000fe400078f08ff */
[----:B------:R-:W1:Y:S02]  /*0900*/  FENCE.VIEW.ASYNC.S ;  /* 0x00000000000073c6 */ /* 0x000e640000000000 */
[----:B-1----:R0:W1:Y:S01]  /*0910*/  @!UP0 SYNCS.EXCH.64 URZ, [UR6+0x110], UR4 ;  /* 0x00011004063f85b2 */ /* 0x0020620008000100 */
[----:B---3--:R-:W-:Y:S02]  /*0920*/  ISETP.EQ.U32.AND P4, PT, R7, 0x1, PT ;  /* 0x000000010700780c */ /* 0x008fe40003f82070 */
[----:B------:R-:W-:-:S04]  /*0930*/  @P2 SHF.R.S32.HI R0, RZ, 0x1, R0 ;  /* 0x00000001ff002819 */ /* 0x000fc80000011400 */
[----:B------:R-:W-:Y:S01]  /*0940*/  @P2 ISETP.NE.AND P3, PT, R0, R5, PT ;  /* 0x000000050000220c */ /* 0x000fe20003f65270 */
[----:B------:R-:W-:Y:S01]  /*0950*/  IMAD.MOV.U32 R0, RZ, RZ, 0x1 ;  /* 0x00000001ff007424 */ /* 0x000fe200078e00ff */
[----:B------:R-:W-:Y:S02]  /*0960*/  SEL R5, RZ, 0x1, !P0 ;  /* 0x00000001ff057807 */ /* 0x000fe40004000000 */
[----:B------:R-:W-:-:S04]  /*0970*/  @P2 SEL R0, RZ, 0x1, P3 ;  /* 0x00000001ff002807 */ /* 0x000fc80001800000 */
[----:B------:R-:W-:Y:S01]  /*0980*/  LOP3.LUT R0, R0, R5, RZ, 0xc0, !PT ;  /* 0x0000000500007212 */ /* 0x000fe200078ec0ff */
[----:B------:R0:W2:Y:S01]  /*0990*/  @!UP1 SYNCS.EXCH.64 URZ, [UR6+0x118], UR4 ;  /* 0x00011804063f95b2 */ /* 0x0000a20008000100 */
[----:B------:R-:W-:-:S03]  /*09a0*/  NOP ;  /* 0x0000000000007918 */ /* 0x000fc60000000000 */
[----:B------:R0:W-:Y:S01]  /*09b0*/  STL [R1+0x278], R0 ;  /* 0x0002780001007387 */ /* 0x0001e20000100800 */
[----:B-1----:R-:W-:Y:S05]  /*09c0*/  @!P4 BRA `(.L_x_4) ;  /* 0x000000000008c947 */ /* 0x002fea0003800000 */
[----:B--2---:R-:W-:Y:S01]  /*09d0*/  UCGABAR_ARV ;  /* 0x00000000000079c7 */ /* 0x004fe20008000000 */
[----:B------:R-:W-:Y:S05]  /*09e0*/  BRA `(.L_x_5) ;  /* 0x0000000000047947 */ /* 0x000fea0003800000 */
.L_x_4:
[----:B--2---:R-:W-:Y:S01]  /*09f0*/  NOP ;  /* 0x0000000000007918 */ /* 0x004fe20000000000 */
.L_x_5:
[----:B0-----:R-:W0:Y:S01]  /*0a00*/  LDC R0, c[0x0][0x65c] ;  /* 0x00019700ff007b82 */ /* 0x001e220000000800 */
[----:B------:R-:W-:Y:S02]  /*0a10*/  IMAD.U32 R4, RZ, RZ, UR9 ;  /* 0x00000009ff047e24 */ /* 0x000fe4000f8e00ff */
[----:B------:R-:W-:Y:S01]  /*0a20*/  IMAD.MOV.U32 R5, RZ, RZ, RZ ;  /* 0x000000ffff057224 */ /* 0x000fe200078e00ff */
[----:B0-----:R-:W-:-:S13]  /*0a30*/  ISETP.NE.AND P3, PT, R0, 0x1, PT ;  /* 0x000000010000780c */ /* 0x001fda0003f65270 */
[----:B------:R-:W0:Y:S01]  /*0a40*/  @P3 LDC R7, c[0x0][0x10] ;  /* 0x00000400ff073b82 */ /* 0x000e220000000800 */
[----:B------:R-:W-:Y:S02]  /*0a50*/  @P3 IMAD.MOV.U32 R3, RZ, RZ, RZ ;  /* 0x000000ffff033224 */ /* 0x000fe400078e00ff */
[----:B------:R-:W-:-:S05]  /*0a60*/  @P3 IMAD.MOV.U32 R15, RZ, RZ, RZ ;  /* 0x000000ffff0f3224 */ /* 0x000fca00078e00ff */
[----:B------:R-:W1:Y:S01]  /*0a70*/  @!P3 LDC R9, c[0x0][0xc] ;  /* 0x00000300ff09bb82 */ /* 0x000e620000000800 */
[----:B0-----:R-:W-:-:S04]  /*0a80*/  @P3 IMAD.WIDE.U32 R6, R7, UR9, R2 ;  /* 0x0000000907063c25 */ /* 0x001fc8000f8e0002 */
[----:B------:R-:W-:Y:S02]  /*0a90*/  @P3 IMAD.MOV.U32 R8, RZ, RZ, R6 ;  /* 0x000000ffff083224 */ /* 0x000fe400078e0006 */
[----:B------:R-:W-:Y:S02]  /*0aa0*/  @P3 IMAD.IADD R16, R7, 0x1, R15 ;  /* 0x0000000107103824 */ /* 0x000fe400078e020f */
[----:B-1----:R-:W-:-:S04]  /*0ab0*/  @!P3 IMAD.WIDE.U32 R4, R2, R9, R4 ;  /* 0x000000090204b225 */ /* 0x002fc800078e0004 */
[----:B------:R-:W-:Y:S02]  /*0ac0*/  @!P3 IMAD.MOV.U32 R8, RZ, RZ, R4 ;  /* 0x000000ffff08b224 */ /* 0x000fe400078e0004 */
[----:B------:R-:W-:-:S03]  /*0ad0*/  @!P3 IMAD.MOV.U32 R16, RZ, RZ, R5 ;  /* 0x000000ffff10b224 */ /* 0x000fc600078e0005 */
[----:B------:R0:W-:Y:S04]  /*0ae0*/  STL [R1+0x284], R8 ;  /* 0x0002840801007387 */ /* 0x0001e80000100800 */
[----:B------:R0:W-:Y:S01]  /*0af0*/  STL [R1+0x280], R16 ;  /* 0x0002801001007387 */ /* 0x0001e20000100800 */
[----:B------:R-:W-:Y:S05]  /*0b00*/  @!P4 BRA `(.L_x_6) ;  /* 0x00000000000cc947 */ /* 0x000fea0003800000 */
[----:B------:R-:W-:Y:S01]  /*0b10*/  UCGABAR_WAIT ;  /* 0x0000000000007dc7 */ /* 0x000fe20008000000 */
[----:B------:R-:W-:Y:S01]  /*0b20*/  CCTL.IVALL ;  /* 0x00000000ff00798f */ /* 0x000fe20002000000 */
[----:B------:R-:W-:Y:S05]  /*0b30*/  BRA `(.L_x_7) ;  /* 0x0000000000047947 */ /* 0x000fea0003800000 */
.L_x_6:
[----:B------:R-:W-:Y:S06]  /*0b40*/  BAR.SYNC.DEFER_BLOCKING 0x0 ;  /* 0x0000000000007b1d */ /* 0x000fec0000010000 */
.L_x_7:
[----:B------:R-:W-:Y:S05]  /*0b50*/  @!P1 BRA `(.L_x_8) ;  /* 0x00000178008c9947 */ /* 0x000fea0003800000 */
[----:B------:R-:W-:-:S06]  /*0b60*/  UISETP.GT.U32.AND UP0, UPT, UR10, 0x1, UPT ;  /* 0x000000010a00788c */ /* 0x000fcc000bf04070 */
[----:B------:R-:W-:-:S13]  /*0b70*/  PLOP3.LUT P0, PT, PT, PT, UP0, 0x80, 0x0 ;  /* 0x000000000000781c */ /* 0x000fda0003f0f008 */
[----:B------:R-:W-:Y:S05]  /*0b80*/  @P0 EXIT ;  /* 0x000000000000094d */ /* 0x000fea0003800000 */
[----:B------:R-:W-:Y:S01]  /*0b90*/  IMAD.MOV.U32 R5, RZ, RZ, -0x1 ;  /* 0xffffffffff057424 */ /* 0x000fe200078e00ff */
[----:B------:R-:W-:Y:S01]  /*0ba0*/  ULDC.64 UR4, c[0x0][0x650] ;  /* 0x0001940000047ab9 */ /* 0x000fe20000000a00 */
[----:B------:R-:W-:Y:S01]  /*0bb0*/  IMAD.MOV.U32 R4, RZ, RZ, -0x1 ;  /* 0xffffffffff047424 */ /* 0x000fe200078e00ff */
[----:B------:R-:W-:Y:S01]  /*0bc0*/  ISETP.GE.U32.AND P0, PT, R8, UR4, PT ;  /* 0x0000000408007c0c */ /* 0x000fe2000bf06070 */
[----:B------:R-:W-:Y:S01]  /*0bd0*/  UMOV UR14, 0xffffffff ;  /* 0xffffffff000e7882 */ /* 0x000fe20000000000 */
[----:B------:R1:W-:Y:S01]  /*0be0*/  STL [R1+0x288], R5 ;  /* 0x0002880501007387 */ /* 0x0003e20000100800 */
[----:B------:R-:W-:Y:S02]  /*0bf0*/  PRMT R0, RZ, 0x7610, R0 ;  /* 0x00007610ff007816 */ /* 0x000fe40000000000 */
[----:B------:R-:W-:Y:S01]  /*0c00*/  ISETP.GE.U32.AND.EX P0, PT, R16, UR5, PT, P0 ;  /* 0x0000000510007c0c */ /* 0x000fe2000bf06100 */
[----:B------:R1:W-:-:S12]  /*0c10*/  STL [R1+0x28c], R4 ;  /* 0x00028c0401007387 */ /* 0x0003d80000100800 */
[----:B-1----:R-:W-:Y:S05]  /*0c20*/  @P0 BRA `(.L_x_9) ;  /* 0x00000004003c0947 */ /* 0x002fea0003800000 */
[----:B------:R-:W-:Y:S01]  /*0c30*/  ULDC.64 UR14, c[0x0][0x628] ;  /* 0x00018a00000e7ab9 */ /* 0x000fe20000000a00 */
[----:B------:R-:W1:Y:S01]  /*0c40*/  LDC.64 R6, c[0x0][0x620] ;  /* 0x00018800ff067b82 */ /* 0x000e620000000a00 */
[----:B------:R-:W-:Y:S01]  /*0c50*/  ISETP.NE.U32.AND P0, PT, RZ, UR14, PT ;  /* 0x0000000eff007c0c */ /* 0x000fe2000bf05070 */
[----:B------:R-:W-:Y:S01]  /*0c60*/  ULDC UR11, c[0x0][0x630] ;  /* 0x00018c00000b7ab9 */ /* 0x000fe20000000800 */
[----:B------:R-:W-:Y:S02]  /*0c70*/  R2UR UR4, R8 ;  /* 0x00000000080472ca */ /* 0x000fe400000e0000 */
[----:B------:R-:W-:Y:S02]  /*0c80*/  ISETP.NE.AND.EX P0, PT, RZ, UR15, PT, P0 ;  /* 0x0000000fff007c0c */ /* 0x000fe4000bf05300 */
[----:B------:R-:W-:-:S11]  /*0c90*/  R2UR UR5, R16 ;  /* 0x00000000100572ca */ /* 0x000fd600000e0000 */
[----:B------:R-:W-:Y:S05]  /*0ca0*/  @!P0 BRA `(.L_x_10) ;  /* 0x0000000000308947 */ /* 0x000fea0003800000 */
[----:B------:R-:W-:Y:S01]  /*0cb0*/  R2UR UR4, R8 ;  /* 0x00000000080472ca */ /* 0x000fe200000e0000 */
[----:B------:R-:W-:Y:S01]  /*0cc0*/  ULDC UR8, c[0x0][0x634] ;  /* 0x00018d0000087ab9 */ /* 0x000fe20000000800 */
[----:B------:R-:W-:-:S11]  /*0cd0*/  R2UR UR10, R16 ;  /* 0x00000000100a72ca */ /* 0x000fd600000e0000 */
[----:B------:R-:W-:-:S04]  /*0ce0*/  UIADD3 UR8, UP0, UR4, UR8, URZ ;  /* 0x0000000804087290 */ /* 0x000fc8000ff1e03f */
[----:B------:R-:W-:-:S04]  /*0cf0*/  UIADD3.X UR10, URZ, UR10, URZ, UP0, !UPT ;  /* 0x0000000a3f0a7290 */ /* 0x000fc800087fe43f */
[----:B------:R-:W-:-:S04]  /*0d00*/  UIMAD.WIDE.U32 UR4, UR10, UR14, URZ ;  /* 0x0000000e0a0472a5 */ /* 0x000fc8000f8e003f */
[----:B------:R-:W-:Y:S02]  /*0d10*/  UIMAD.WIDE.U32 UR6, UP0, UR8, UR15, UR4 ;  /* 0x0000000f080672a5 */ /* 0x000fe4000f800004 */
[----:B------:R-:W-:Y:S02]  /*0d20*/  UIMAD.WIDE.U32 UR4, UR8, UR14, URZ ;  /* 0x0000000e080472a5 */ /* 0x000fe4000f8e003f */
[----:B------:R-:W-:Y:S02]  /*0d30*/  UIADD3.X UR9, URZ, URZ, URZ, UP0, !UPT ;  /* 0x0000003f3f097290 */ /* 0x000fe400087fe43f */
[----:B------:R-:W-:Y:S01]  /*0d40*/  UIADD3 URZ, UP0, UR5, UR6, URZ ;  /* 0x00000006053f7290 */ /* 0x000fe2000ff1e03f */
[----:B------:R-:W-:-:S03]  /*0d50*/  UMOV UR8, UR7 ;  /* 0x0000000700087c82 */ /* 0x000fc60008000000 */
[----:B------:R-:W-:-:S12]  /*0d60*/  UIMAD.WIDE.U32.X UR4, UR10, UR15, UR8, UP0 ;  /* 0x0000000f0a0472a5 */ /* 0x000fd800080e0408 */
.L_x_10:
[----:B------:R-:W-:Y:S01]  /*0d70*/  USHF.R.U64 UR14, UR4, UR11, UR5 ;  /* 0x0000000b040e7299 */ /* 0x000fe20008001205 */
[----:B------:R-:W2:Y:S01]  /*0d80*/  LDC.64 R20, c[0x0][0x640] ;  /* 0x00019000ff147b82 */ /* 0x000ea20000000a00 */
[----:B------:R-:W-:Y:S01]  /*0d90*/  USHF.R.U32.HI UR4, URZ, UR11, UR5 ;  /* 0x0000000b3f047299 */ /* 0x000fe20008011605 */
[----:B------:R-:W-:Y:S02]  /*0da0*/  IMAD.MOV.U32 R4, RZ, RZ, R8 ;  /* 0x000000ffff047224 */ /* 0x000fe400078e0008 */
[----:B------:R-:W-:Y:S01]  /*0db0*/  IMAD R12, R13, R12, R2 ;  /* 0x0000000c0d0c7224 */ /* 0x000fe200078e0202 */
[----:B------:R-:W-:Y:S01]  /*0dc0*/  IADD3 R3, P0, RZ, -UR14, RZ ;  /* 0x8000000eff037c10 */ /* 0x000fe2000ff1e0ff */
[----:B------:R-:W-:Y:S02]  /*0dd0*/  IMAD.MOV.U32 R13, RZ, RZ, 0x1 ;  /* 0x00000001ff0d7424 */ /* 0x000fe400078e00ff */
[----:B------:R-:W3:Y:S02]  /*0de0*/  LDC R10, c[0x0][0x618] ;  /* 0x00018600ff0a7b82 */ /* 0x000ee40000000800 */
[----:B------:R-:W-:-:S04]  /*0df0*/  IMAD.X R5, RZ, RZ, ~UR4, P0 ;  /* 0x80000004ff057e24 */ /* 0x000fc800080e06ff */
[-C--:B-1----:R-:W-:Y:S02]  /*0e00*/  IMAD R0, R5, R6.reuse, RZ ;  /* 0x0000000605007224 */ /* 0x082fe400078e02ff */
[----:B------:R-:W1:Y:S01]  /*0e10*/  LDC R14, c[0x0][0x608] ;  /* 0x00018200ff0e7b82 */ /* 0x000e620000000800 */
[----:B------:R-:W-:Y:S02]  /*0e20*/  IMAD.MOV.U32 R5, RZ, RZ, R16 ;  /* 0x000000ffff057224 */ /* 0x000fe400078e0010 */
[----:B------:R-:W-:-:S05]  /*0e30*/  IMAD.WIDE.U32 R4, R3, R6, R4 ;  /* 0x0000000603047225 */ /* 0x000fca00078e0004 */
[----:B------:R-:W4:Y:S01]  /*0e40*/  LDC R18, c[0x0][0x658] ;  /* 0x00019600ff127b82 */ /* 0x000f220000000800 */
[----:B------:R-:W-:Y:S01]  /*0e50*/  IMAD R3, R3, R7, R0 ;  /* 0x0000000703037224 */ /* 0x000fe200078e0200 */
[----:B--2---:R-:W-:-:S03]  /*0e60*/  ISETP.NE.U32.AND P0, PT, R20, RZ, PT ;  /* 0x000000ff1400720c */ /* 0x004fc60003f05070 */
[----:B------:R-:W-:Y:S01]  /*0e70*/  IMAD.IADD R3, R5, 0x1, R3 ;  /* 0x0000000105037824 */ /* 0x000fe200078e0203 */
[----:B------:R-:W-:Y:S01]  /*0e80*/  ISETP.NE.AND.EX P0, PT, R21, RZ, PT, P0 ;  /* 0x000000ff1500720c */ /* 0x000fe20003f05300 */
[----:B------:R-:W-:Y:S01]  /*0e90*/  IMAD.MOV.U32 R5, RZ, RZ, -0x1 ;  /* 0xffffffffff057424 */ /* 0x000fe200078e00ff */
[----:B0-----:R-:W0:Y:S02]  /*0ea0*/  LDC R16, c[0x0][0x600] ;  /* 0x00018000ff107b82 */ /* 0x001e240000000800 */
[-CC-:B---3--:R-:W-:Y:S02]  /*0eb0*/  SHF.R.U64 R8, R4, R10.reuse, R3.reuse ;  /* 0x0000000a04087219 */ /* 0x188fe40000001203 */
[----:B------:R-:W-:-:S04]  /*0ec0*/  SHF.R.U32.HI R3, RZ, R10, R3 ;  /* 0x0000000aff037219 */ /* 0x000fc80000011603 */
[----:B------:R-:W2:Y:S01]  /*0ed0*/  LDC R15, c[0x0][0x648] ;  /* 0x00019200ff0f7b82 */ /* 0x000ea20000000800 */
[-CC-:B-1----:R-:W-:Y:S02]  /*0ee0*/  SHF.R.U64 R23, R8, R14.reuse, R3.reuse ;  /* 0x0000000e08177219 */ /* 0x182fe40000001203 */
[----:B------:R-:W-:-:S05]  /*0ef0*/  SHF.R.U32.HI R3, RZ, R14, R3 ;  /* 0x0000000eff037219 */ /* 0x000fca0000011603 */
[----:B------:R-:W1:Y:S01]  /*0f00*/  LDC R17, c[0x0][0x638] ;  /* 0x00018e00ff117b82 */ /* 0x000e620000000800 */
[-CC-:B----4-:R-:W-:Y:S02]  /*0f10*/  SHF.R.U64 R10, R23, R18.reuse, R3.reuse ;  /* 0x00000012170a7219 */ /* 0x190fe40000001203 */
[-C--:B------:R-:W-:Y:S02]  /*0f20*/  SHF.L.U32 R0, R5, R18.reuse, RZ ;  /* 0x0000001205007219 */ /* 0x080fe400000006ff */
[----:B------:R-:W-:Y:S01]  /*0f30*/  SHF.R.U32.HI R3, RZ, R18, R3 ;  /* 0x00000012ff037219 */ /* 0x000fe20000011603 */
[----:B------:R-:W-:Y:S01]  /*0f40*/  IMAD.MOV.U32 R2, RZ, RZ, R10 ;  /* 0x000000ffff027224 */ /* 0x000fe200078e000a */
[----:B------:R-:W-:Y:S01]  /*0f50*/  LOP3.LUT R0, RZ, R0, RZ, 0x33, !PT ;  /* 0x00000000ff007212 */ /* 0x000fe200078e33ff */
[----:B------:R-:W3:Y:S01]  /*0f60*/  LDC R19, c[0x0][0x610] ;  /* 0x00018400ff137b82 */ /* 0x000ee20000000800 */
[----:B------:R-:W-:Y:S05]  /*0f70*/  @!P0 BRA `(.L_x_11) ;  /* 0x0000000000288947 */ /* 0x000fea0003800000 */
[----:B------:R-:W4:Y:S02]  /*0f80*/  LDC R7, c[0x0][0x64c] ;  /* 0x00019300ff077b82 */ /* 0x000f240000000800 */
[----:B----4-:R-:W-:-:S05]  /*0f90*/  IADD3 R7, P0, R10, R7, RZ ;  /* 0x000000070a077210 */ /* 0x010fca0007f1e0ff */
[----:B------:R-:W-:-:S04]  /*0fa0*/  IMAD.X R9, RZ, RZ, R3, P0 ;  /* 0x000000ffff097224 */ /* 0x000fc800000e0603 */
[----:B------:R-:W-:-:S04]  /*0fb0*/  IMAD.WIDE.U32 R2, R9, R20, RZ ;  /* 0x0000001409027225 */ /* 0x000fc800078e00ff */
[----:B------:R-:W-:-:S04]  /*0fc0*/  IMAD.WIDE.U32 R4, P0, R7, R21, R2 ;  /* 0x0000001507047225 */ /* 0x000fc80007800002 */
[----:B------:R-:W-:-:S04]  /*0fd0*/  IMAD.WIDE.U32 R2, R7, R20, RZ ;  /* 0x0000001407027225 */ /* 0x000fc800078e00ff */
[----:B------:R-:W-:Y:S01]  /*0fe0*/  IMAD.X R7, RZ, RZ, RZ, P0 ;  /* 0x000000ffff077224 */ /* 0x000fe200000e06ff */
[----:B------:R-:W-:Y:S01]  /*0ff0*/  IADD3 RZ, P0, R3, R4, RZ ;  /* 0x0000000403ff7210 */ /* 0x000fe20007f1e0ff */
[----:B------:R-:W-:-:S04]  /*1000*/  IMAD.MOV.U32 R6, RZ, RZ, R5 ;  /* 0x000000ffff067224 */ /* 0x000fc800078e0005 */
[----:B------:R-:W-:-:S08]  /*1010*/  IMAD.WIDE.U32.X R2, R9, R21, R6, P0 ;  /* 0x0000001509027225 */ /* 0x000fd000000e0406 */
.L_x_11:
[----:B--2---:R-:W-:Y:S01]  /*1020*/  SHF.R.U64 R4, R2, R15, R3 ;  /* 0x0000000f02047219 */ /* 0x004fe20000001203 */
[----:B0-----:R-:W-:Y:S01]  /*1030*/  VIADD R5, R16, 0xffffffff ;  /* 0xffffffff10057836 */ /* 0x001fe20000000000 */
[----:B------:R-:W-:Y:S02]  /*1040*/  SHF.L.U32 R2, R13, R18, RZ ;  /* 0x000000120d027219 */ /* 0x000fe400000006ff */
[----:B------:R-:W-:Y:S01]  /*1050*/  LOP3.LUT R3, R23, R0, RZ, 0xc0, !PT ;  /* 0x0000000017037212 */ /* 0x000fe200078ec0ff */
[----:B------:R-:W-:Y:S01]  /*1060*/  IMAD.MOV R6, RZ, RZ, -R4 ;  /* 0x000000ffff067224 */ /* 0x000fe200078e0a04 */
[----:B------:R-:W-:Y:S02]  /*1070*/  SEL R0, R11, R12, !P3 ;  /* 0x0000000c0b007207 */ /* 0x000fe40005800000 */
[----:B------:R-:W-:Y:S01]  /*1080*/  LOP3.LUT R5, R8, R5, RZ, 0xc0, !PT ;  /* 0x0000000508057212 */ /* 0x000fe200078ec0ff */
[----:B------:R-:W-:Y:S02]  /*1090*/  IMAD R7, R2, R4, R3 ;  /* 0x0000000402077224 */ /* 0x000fe400078e0203 */
[----:B-1----:R-:W-:-:S02]  /*10a0*/  IMAD R3, R6, R17, R10 ;  /* 0x0000001106037224 */ /* 0x002fc400078e020a */
[----:B---3--:R-:W-:Y:S02]  /*10b0*/  IMAD R2, R7, R19, R0 ;  /* 0x0000001307027224 */ /* 0x008fe400078e0200 */
[----:B------:R-:W-:Y:S02]  /*10c0*/  IMAD R3, R3, R16, R5 ;  /* 0x0000001003037224 */ /* 0x000fe400078e0205 */
[----:B------:R-:W-:-:S03]  /*10d0*/  IMAD.MOV.U32 R0, RZ, RZ, 0x1 ;  /* 0x00000001ff007424 */ /* 0x000fc600078e00ff */
[----:B------:R-:W-:Y:S02]  /*10e0*/  SEL R4, R3, R2, !P3 ;  /* 0x0000000203047207 */ /* 0x000fe40005800000 */
[----:B------:R-:W-:-:S03]  /*10f0*/  SEL R2, R2, R3, !P3 ;  /* 0x0000000302027207 */ /* 0x000fc60005800000 */
[----:B------:R1:W-:Y:S04]  /*1100*/  STL [R1+0x28c], R4 ;  /* 0x00028c0401007387 */ /* 0x0003e80000100800 */
[----:B------:R1:W-:Y:S02]  /*1110*/  STL [R1+0x288], R2 ;  /* 0x0002880201007387 */ /* 0x0003e40000100800 */
.L_x_9:
[----:B------:R-:W-:-:S08]  /*1120*/  NOP ;  /* 0x0000000000007918 */ /* 0x000fd00000000000 */
[----:B------:R-:W2:Y:S02]  /*1130*/  USETMAXREG.TRY_ALLOC.CTAPOOL UP0, 0xe8 ;  /* 0x000000e8000079c8 */ /* 0x000ea40008000600 */
[----:B--2---:R-:W-:-:S13]  /*1140*/  PLOP3.LUT P0, PT, PT, PT, UP0, 0x80, 0x0 ;  /* 0x000000000000781c */ /* 0x004fda0003f0f008 */
[----:B------:R-:W-:Y:S05]  /*1150*/  @!P0 BRA `(.L_x_9) ;  /* 0xfffffffc00f08947 */ /* 0x000fea000383ffff */
[----:B------:R-:W-:Y:S01]  /*1160*/  ULDC.64 UR4, c[0x0][0x598] ;  /* 0x0001660000047ab9 */ /* 0x000fe20000000a00 */
[----:B------:R-:W-:Y:S01]  /*1170*/  ULDC.64 UR18, c[0x0][0x208] ;  /* 0x0000820000127ab9 */ /* 0x000fe20000000a00 */
[----:B------:R-:W-:-:S04]  /*1180*/  ISETP.NE.U32.AND P0, PT, RZ, UR4, PT ;  /* 0x00000004ff007c0c */ /* 0x000fc8000bf05070 */
[----:B------:R-:W-:-:S13]  /*1190*/  ISETP.NE.AND.EX P0, PT, RZ, UR5, PT, P0 ;  /* 0x00000005ff007c0c */ /* 0x000fda000bf05300 */
[----:B------:R-:W-:Y:S05]  /*11a0*/  @!P0 BRA `(.L_x_12) ;  /* 0x0000000000208947 */ /* 0x000fea0003800000 */
[----:B-1----:R-:W1:Y:S02]  /*11b0*/  LDC.64 R2, c[0x0][0x598] ;  /* 0x00016600ff027b82 */ /* 0x002e640000000a00 */
[----:B-1----:R-:W2:Y:S02]  /*11c0*/  LDG.E.64 R2, desc[UR18][R2.64] ;  /* 0x0000001202027981 */ /* 0x002ea4000c1e1b00 */
[----:B--2---:R-:W-:-:S04]  /*11d0*/  ISETP.NE.U32.AND P0, PT, R2, RZ, PT ;  /* 0x000000ff0200720c */ /* 0x004fc80003f05070 */
[----:B------:R-:W-:-:S13]  /*11e0*/  ISETP.NE.AND.EX P0, PT, R3, RZ, PT, P0 ;  /* 0x000000ff0300720c */ /* 0x000fda0003f05300 */
[----:B------:R-:W-:Y:S05]  /*11f0*/  @!P0 BRA `(.L_x_12) ;  /* 0x00000000000c8947 */ /* 0x000fea0003800000 */
[----:B------:R-:W2:Y:S02]  /*1200*/  LD.E R2, desc[UR18][R2.64] ;  /* 0x0000001202027980 */ /* 0x000ea4000c101900 */
[----:B--2---:R-:W-:Y:S01]  /*1210*/  R2UR UR20, R2 ;  /* 0x00000000021472ca */ /* 0x004fe200000e0000 */
[----:B------:R-:W-:-:S14]  /*1220*/  BRA `(.L_x_13) ;  /* 0x0000000000247947 */ /* 0x000fdc0003800000 */
.L_x_12:
[----:B------:R-:W-:Y:S02]  /*1230*/  ULDC.64 UR4, c[0x0][0x588] ;  /* 0x0001620000047ab9 */ /* 0x000fe40000000a00 */
[----:B------:R-:W-:-:S04]  /*1240*/  ISETP.NE.U32.AND P0, PT, RZ, UR4, PT ;  /* 0x00000004ff007c0c */ /* 0x000fc8000bf05070 */
[----:B------:R-:W-:-:S13]  /*1250*/  ISETP.NE.AND.EX P0, PT, RZ, UR5, PT, P0 ;  /* 0x00000005ff007c0c */ /* 0x000fda000bf05300 */
[----:B------:R-:W-:Y:S05]  /*1260*/  @!P0 BRA `(.L_x_14) ;  /* 0x0000000000108947 */ /* 0x000fea0003800000 */
[----:B-1----:R-:W1:Y:S02]  /*1270*/  LDC.64 R2, c[0x0][0x588] ;  /* 0x00016200ff027b82 */ /* 0x002e640000000a00 */
[----:B-1----:R-:W2:Y:S02]  /*1280*/  LDG.E R2, desc[UR18][R2.64] ;  /* 0x0000001202027981 */ /* 0x002ea4000c1e1900 */
[----:B--2---:R-:W-:Y:S01]  /*1290*/  R2UR UR20, R2 ;  /* 0x00000000021472ca */ /* 0x004fe200000e0000 */
[----:B------:R-:W-:-:S14]  /*12a0*/  BRA `(.L_x_13) ;  /* 0x0000000000047947 */ /* 0x000fdc0003800000 */
.L_x_14:
[----:B------:R-:W-:-:S05]  /*12b0*/  ULDC UR20, c[0x0][0x580] ;  /* 0x0001600000147ab9 */ /* 0x000fca0000000800 */
.L_x_13:
[----:B------:R-:W-:Y:S02]  /*12c0*/  ULDC.64 UR4, c[0x0][0x5a0] ;  /* 0x0001680000047ab9 */ /* 0x000fe40000000a00 */
        /* <DEDUP_REMOVED lines=11> */
.L_x_15:
        /* <DEDUP_REMOVED lines=8> */
.L_x_17:
[----:B------:R-:W-:-:S05]  /*1400*/  ULDC UR21, c[0x0][0x584] ;  /* 0x0001610000157ab9 */ /* 0x000fca0000000800 */
.L_x_16:
[----:B------:R-:W-:-:S13]  /*1410*/  LOP3.LUT P0, RZ, R0, 0xff, RZ, 0xc0, !PT ;  /* 0x000000ff00ff7812 */ /* 0x000fda000780c0ff */
[----:B------:R-:W-:Y:S05]  /*1420*/  @!P0 EXIT ;  /* 0x000000000000894d */ /* 0x000fea0003800000 */
[----:B------:R-:W-:Y:S01]  /*1430*/  ULDC UR4, c[0x0][0x28c] ;  /* 0x0000a30000047ab9 */ /* 0x000fe20000000800 */
[----:B------:R-:W-:Y:S02]  /*1440*/  ULOP3.LUT UR22, UR13, 0x1, URZ, 0xfc, !UPT ;  /* 0x000000010d167892 */ /* 0x000fe4000f8efc3f */
[----:B------:R-:W-:-:S04]  /*1450*/  UIADD3 UR4, UR4, 0x1f, URZ ;  /* 0x0000001f04047890 */ /* 0x000fc8000fffe03f */
[----:B------:R-:W-:-:S04]  /*1460*/  USHF.R.S32.HI UR5, URZ, 0x1f, UR4 ;  /* 0x0000001f3f057899 */ /* 0x000fc80008011404 */
[----:B------:R-:W-:-:S03]  /*1470*/  ULEA.HI UR5, UR5, UR4, URZ, 0x5 ;  /* 0x0000000405057291 */ /* 0x000fc6000f8f283f */
[----:B------:R-:W-:Y:S01]  /*1480*/  UMOV UR4, URZ ;  /* 0x0000003f00047c82 */ /* 0x000fe20008000000 */
[----:B------:R-:W-:-:S03]  /*1490*/  USHF.R.S32.HI UR12, URZ, 0x5, UR5 ;  /* 0x000000053f0c7899 */ /* 0x000fc60008011405 */
[----:B------:R-:W-:-:S09]  /*14a0*/  UMOV UR5, URZ ;  /* 0x0000003f00057c82 */ /* 0x000fd20008000000 */
.L_x_426:
[----:B------:R-:W-:Y:S01]  /*14b0*/  STL [R1+0x274], RZ ;  /* 0x000274ff01007387 */ /* 0x000fe20000100800 */
[----:B--2---:R-:W2:Y:S01]  /*14c0*/  S2UR UR11, SR_CgaCtaId ;  /* 0x00000000000b79c3 */ /* 0x004ea20000008800 */
[----:B------:R-:W-:Y:S01]  /*14d0*/  UMOV UR15, 0x400 ;  /* 0x00000400000f7882 */ /* 0x000fe20000000000 */
[----:B------:R-:W-:Y:S01]  /*14e0*/  UMOV UR6, URZ ;  /* 0x0000003f00067c82 */ /* 0x000fe20008000000 */
[----:B------:R-:W-:Y:S01]  /*14f0*/  STL [R1+0x270], RZ ;  /* 0x000270ff01007387 */ /* 0x000fe20000100800 */
[----:B------:R-:W-:Y:S01]  /*1500*/  UMOV UR7, URZ ;  /* 0x0000003f00077c82 */ /* 0x000fe20008000000 */
[----:B------:R-:W-:Y:S01]  /*1510*/  UMOV UR8, URZ ;  /* 0x0000003f00087c82 */ /* 0x000fe20008000000 */
[----:B------:R-:W-:Y:S01]  /*1520*/  UMOV UR17, UR5 ;  /* 0x0000000500117c82 */ /* 0x000fe20008000000 */
[----:B------:R-:W-:Y:S01]  /*1530*/  STL [R1+0x26c], RZ ;  /* 0x00026cff01007387 */ /* 0x000fe20000100800 */
[----:B01----:R-:W1:Y:S01]  /*1540*/  LDC R2, c[0x0][0x28c] ;  /* 0x0000a300ff027b82 */ /* 0x003e620000000800 */
[----:B------:R-:W-:-:S02]  /*1550*/  CS2R R4, SRZ ;  /* 0x0000000000047805 */ /* 0x000fc4000001ff00 */
[----:B------:R-:W-:Y:S01]  /*1560*/  CS2R R6, SRZ ;  /* 0x0000000000067805 */ /* 0x000fe2000001ff00 */
[----:B------:R-:W-:Y:S01]  /*1570*/  STL [R1+0x268], RZ ;  /* 0x000268ff01007387 */ /* 0x000fe20000100800 */
[----:B0-----:R-:W-:Y:S02]  /*1580*/  CS2R R8, SRZ ;  /* 0x0000000000087805 */ /* 0x001fe4000001ff00 */
[----:B------:R-:W-:Y:S02]  /*1590*/  CS2R R10, SRZ ;  /* 0x00000000000a7805 */ /* 0x000fe4000001ff00 */
[----:B------:R-:W-:Y:S01]  /*15a0*/  CS2R R12, SRZ ;  /* 0x00000000000c7805 */ /* 0x000fe2000001ff00 */
[----:B------:R-:W-:Y:S01]  /*15b0*/  STL [R1+0x264], RZ ;  /* 0x000264ff01007387 */ /* 0x000fe20000100800 */
[----:B------:R-:W-:Y:S02]  /*15c0*/  CS2R R14, SRZ ;  /* 0x00000000000e7805 */ /* 0x000fe4000001ff00 */
[----:B------:R-:W-:-:S02]  /*15d0*/  CS2R R16, SRZ ;  /* 0x0000000000107805 */ /* 0x000fc4000001ff00 */
[----:B------:R-:W-:Y:S01]  /*15e0*/  CS2R R18, SRZ ;  /* 0x0000000000127805 */ /* 0x000fe2000001ff00 */
[----:B------:R-:W-:Y:S01]  /*15f0*/  STL [R1+0x260], RZ ;  /* 0x000260ff01007387 */ /* 0x000fe20000100800 */
[----:B------:R-:W-:Y:S02]  /*1600*/  CS2R R20, SRZ ;  /* 0x0000000000147805 */ /* 0x000fe4000001ff00 */
[----:B------:R-:W-:Y:S02]  /*1610*/  CS2R R22, SRZ ;  /* 0x0000000000167805 */ /* 0x000fe4000001ff00 */
[----:B------:R-:W-:Y:S01]  /*1620*/  CS2R R216, SRZ ;  /* 0x0000000000d87805 */ /* 0x000fe2000001ff00 */
[----:B------:R-:W-:Y:S01]  /*1630*/  STL [R1+0x25c], RZ ;  /* 0x00025cff01007387 */ /* 0x000fe20000100800 */
[----:B--2---:R-:W-:Y:S01]  /*1640*/  ULEA UR15, UR11, UR15, 0x18 ;  /* 0x0000000f0b0f7291 */ /* 0x004fe2000f8ec03f */
[----:B------:R-:W-:Y:S02]  /*1650*/  CS2R R218, SRZ ;  /* 0x0000000000da7805 */ /* 0x000fe4000001ff00 */
[----:B------:R-:W-:Y:S01]  /*1660*/  CS2R R220, SRZ ;  /* 0x0000000000dc7805 */ /* 0x000fe2000001ff00 */
[----:B------:R-:W-:Y:S01]  /*1670*/  STL [R1+0x258], RZ ;  /* 0x000258ff01007387 */ /* 0x000fe20000100800 */
[----:B------:R-:W-:-:S02]  /*1680*/  CS2R R222, SRZ ;  /* 0x0000000000de7805 */ /* 0x000fc4000001ff00 */
[----:B------:R-:W-:Y:S01]  /*1690*/  CS2R R224, SRZ ;  /* 0x0000000000e07805 */ /* 0x000fe2000001ff00 */
[----:B------:R-:W-:Y:S01]  /*16a0*/  IMAD.MOV.U32 R226, RZ, RZ, RZ ;  /* 0x000000ffffe27224 */ /* 0x000fe200078e00ff */
[----:B------:R-:W-:Y:S01]  /*16b0*/  STL [R1+0x254], RZ ;  /* 0x000254ff01007387 */ /* 0x000fe20000100800 */
[----:B-1----:R-:W-:Y:S02]  /*16c0*/  ISETP.GE.AND P0, PT, R2, 0x1, PT ;  /* 0x000000010200780c */ /* 0x002fe40003f06270 */
[----:B------:R-:W-:Y:S01]  /*16d0*/  CS2R R2, SRZ ;  /* 0x0000000000027805 */ /* 0x000fe2000001ff00 */
[----:B------:R-:W-:Y:S01]  /*16e0*/  IMAD.U32 R227, RZ, RZ, UR4 ;  /* 0x00000004ffe37e24 */ /* 0x000fe2000f8e00ff */
        /* <DEDUP_REMOVED lines=128> */
[----:B------:R-:W-:Y:S04]  /*1ef0*/  STL [R1+0x1d0], RZ ;  /* 0x0001d0ff01007387 */ /* 0x000fe80000100800 */
        /* <DEDUP_REMOVED lines=28> */
[----:B------:R-:W-:Y:S01]  /*20c0*/  STL [R1+0x15c], RZ ;  /* 0x00015cff01007387 */ /* 0x000fe20000100800 */
[----:B------:R-:W0:Y:S03]  /*20d0*/  S2R R0, SR_TID.X ;  /* 0x0000000000007919 */ /* 0x000e260000002100 */
        /* <DEDUP_REMOVED lines=8> */
[----:B0-----:R-:W-:-:S03]  /*2160*/  LOP3.LUT R0, R0, 0x80, RZ, 0xc0, !PT ;  /* 0x0000008000007812 */ /* 0x001fc600078ec0ff */
[----:B------:R-:W-:Y:S01]  /*2170*/  STL [R1+0x138], RZ ;  /* 0x000138ff01007387 */ /* 0x000fe20000100800 */
[----:B------:R-:W-:-:S03]  /*2180*/  SHF.R.U32.HI R0, RZ, 0x7, R0 ;  /* 0x00000007ff007819 */ /* 0x000fc60000011600 */
        /* <DEDUP_REMOVED lines=33> */
[----:B------:R-:W0:Y:S04]  /*23a0*/  SHFL.IDX PT, R0, R0, RZ, 0x1f ;  /* 0x00001fff00007589 */ /* 0x000e2800000e0000 */
[----:B------:R1:W-:Y:S04]  /*23b0*/  STL [R1+0xb0], RZ ;  /* 0x0000b0ff01007387 */ /* 0x0003e80000100800 */
[----:B------:R1:W-:Y:S04]  /*23c0*/  STL [R1+0xac], RZ ;  /* 0x0000acff01007387 */ /* 0x0003e80000100800 */
[----:B------:R1:W-:Y:S04]  /*23d0*/  STL [R1+0xa8], RZ ;  /* 0x0000a8ff01007387 */ /* 0x0003e80000100800 */
[----:B------:R1:W-:Y:S04]  /*23e0*/  STL [R1+0xa4], RZ ;  /* 0x0000a4ff01007387 */ /* 0x0003e80000100800 */
[----:B------:R1:W-:Y:S04]  /*23f0*/  STL [R1+0xa0], RZ ;  /* 0x0000a0ff01007387 */ /* 0x0003e80000100800 */
[----:B------:R1:W-:Y:S01]  /*2400*/  STL [R1+0x9c], RZ ;  /* 0x00009cff01007387 */ /* 0x0003e20000100800 */
[----:B0-----:R-:W-:Y:S01]  /*2410*/  R2UR UR9, R0 ;  /* 0x00000000000972ca */ /* 0x001fe200000e0000 */
[----:B------:R-:W-:-:S02]  /*2420*/  IMAD.MOV.U32 R0, RZ, RZ, RZ ;  /* 0x000000ffff007224 */ /* 0x000fc400078e00ff */
[----:B------:R1:W-:Y:S04]  /*2430*/  STL [R1+0x98], RZ ;  /* 0x000098ff01007387 */ /* 0x0003e80000100800 */
[----:B------:R1:W-:Y:S04]  /*2440*/  STL [R1+0x94], RZ ;  /* 0x000094ff01007387 */ /* 0x0003e80000100800 */
[----:B------:R1:W-:Y:S02]  /*2450*/  STL [R1+0x90], RZ ;  /* 0x000090ff01007387 */ /* 0x0003e40000100800 */
[----:B------:R-:W-:-:S02]  /*2460*/  ULEA.HI UR10, UR9, UR9, URZ, 0x1 ;  /* 0x00000009090a7291 */ /* 0x000fc4000f8f083f */
[----:B------:R1:W-:Y:S02]  /*2470*/  STL [R1+0x8c], RZ ;  /* 0x00008cff01007387 */ /* 0x0003e40000100800 */
[----:B------:R-:W-:Y:S02]  /*2480*/  ULOP3.LUT UR10, UR10, 0x1ffffe, URZ, 0xc0, !UPT ;  /* 0x001ffffe0a0a7892 */ /* 0x000fe4000f8ec03f */
[----:B------:R1:W-:Y:S02]  /*2490*/  STL [R1+0x88], RZ ;  /* 0x000088ff01007387 */ /* 0x0003e40000100800 */
[----:B------:R-:W-:Y:S02]  /*24a0*/  UIADD3 UR10, UR9, -UR10, URZ ;  /* 0x8000000a090a7290 */ /* 0x000fe4000fffe03f */
[----:B------:R1:W-:Y:S02]  /*24b0*/  STL [R1+0x84], RZ ;  /* 0x000084ff01007387 */ /* 0x0003e40000100800 */
[----:B------:R-:W-:-:S02]  /*24c0*/  ULEA UR10, UR10, UR15, 0xb ;  /* 0x0000000f0a0a7291 */ /* 0x000fc4000f8e583f */
[----:B------:R1:W-:Y:S02]  /*24d0*/  STL [R1+0x80], RZ ;  /* 0x000080ff01007387 */ /* 0x0003e40000100800 */
[----:B------:R-:W-:Y:S02]  /*24e0*/  UIADD3 UR10, UR10, 0x200, URZ ;  /* 0x000002000a0a7890 */ /* 0x000fe4000fffe03f */
[----:B------:R1:W-:Y:S02]  /*24f0*/  STL [R1+0x7c], RZ ;  /* 0x00007cff01007387 */ /* 0x0003e40000100800 */
[----:B------:R-:W-:Y:S02]  /*2500*/  USHF.R.U32.HI UR10, URZ, 0x4, UR10 ;  /* 0x000000043f0a7899 */ /* 0x000fe4000801160a */
[----:B------:R1:W-:Y:S02]  /*2510*/  STL [R1+0x78], RZ ;  /* 0x000078ff01007387 */ /* 0x0003e40000100800 */
[----:B------:R-:W-:-:S02]  /*2520*/  ULOP3.LUT UR16, UR10, 0x3fff, URZ, 0xc0, !UPT ;  /* 0x00003fff0a107892 */ /* 0x000fc4000f8ec03f */
[----:B------:R1:W-:Y:S04]  /*2530*/  STL [R1+0x74], RZ ;  /* 0x000074ff01007387 */ /* 0x0003e80000100800 */
        /* <DEDUP_REMOVED lines=28> */
[----:B------:R1:W-:Y:S01]  /*2700*/  STL [R1], RZ ;  /* 0x000000ff01007387 */ /* 0x0003e20000100800 */
[----:B------:R-:W-:Y:S05]  /*2710*/  @!P0 BRA `(.L_x_18) ;  /* 0x0000002000e08947 */ /* 0x000fea0003800000 */
[----:B------:R-:W-:-:S06]  /*2720*/  UISETP.NE.AND UP0, UPT, UR22, 0x3, UPT ;  /* 0x000000031600788c */ /* 0x000fcc000bf05270 */
[----:B------:R-:W-:-:S13]  /*2730*/  PLOP3.LUT P1, PT, PT, PT, UP0, 0x80, 0x0 ;  /* 0x000000000000781c */ /* 0x000fda0003f2f008 */
[----:B------:R-:W-:Y:S05]  /*2740*/  @!P1 BRA `(.L_x_19) ;  /* 0x0000000000049947 */ /* 0x000fea0003800000 */
[----:B------:R-:W-:Y:S01]  /*2750*/  BPT.TRAP 0x1 ;  /* 0x000000040000795c */ /* 0x000fe20000300000 */
.L_x_19:
[----:B------:R-:W-:Y:S01]  /*2760*/  ULEA UR7, UR5, UR15, 0x3 ;  /* 0x0000000f05077291 */ /* 0x000fe2000f8e183f */
[----:B------:R-:W-:-:S05]  /*2770*/  IMAD.U32 R0, RZ, RZ, UR4 ;  /* 0x00000004ff007e24 */ /* 0x000fca000f8e00ff */
[----:B------:R-:W-:-:S04]  /*2780*/  SHF.L.U32 R0, R0, 0x1f, RZ ;  /* 0x0000001f00007819 */ /* 0x000fc800000006ff */
[----:B------:R0:W2:Y:S01]  /*2790*/  SYNCS.PHASECHK.TRANS64.TRYWAIT P0, [UR7], R0 ;  /* 0x00000000ff0075a7 */ /* 0x0000a20008000147 */
[----:B------:R-:W-:Y:S05]  /*27a0*/  @!P1 BRA `(.L_x_20) ;  /* 0x0000000000049947 */ /* 0x000fea0003800000 */
[----:B------:R-:W-:Y:S01]  /*27b0*/  BPT.TRAP 0x1 ;  /* 0x000000040000795c */ /* 0x000fe20000300000 */
.L_x_20:
[----:B------:R3:W-:Y:S01]  /*27c0*/  STL [R1+0x274], RZ ;  /* 0x000274ff01007387 */ /* 0x0007e20000100800 */
[----:B------:R-:W-:Y:S01]  /*27d0*/  UMOV UR6, 0x1 ;  /* 0x0000000100067882 */ /* 0x000fe20000000000 */
[----:B--2---:R-:W-:Y:S05]  /*27e0*/  @P0 BRA `(.L_x_21) ;  /* 0x0000000000080947 */ /* 0x004fea0003800000 */
[----:B------:R-:W2:Y:S02]  /*27f0*/  SYNCS.PHASECHK.TRANS64.TRYWAIT P0, [UR7], R0 ;  /* 0x00000000ff0075a7 */ /* 0x000ea40008000147 */
[----:B--2---:R-:W-:Y:S05]  /*2800*/  @!P0 BRA `(.L_x_22) ;  /* 0x0000017800a48947 */ /* 0x004fea0003800000 */
.L_x_21:
[----:B------:R4:W-:Y:S01]  /*2810*/  STL [R1+0x270], RZ ;  /* 0x000270ff01007387 */ /* 0x0009e20000100800 */
[----:B------:R-:W-:Y:S01]  /*2820*/  UIADD3 UR7, UR15, 0x20200, URZ ;  /* 0x000202000f077890 */ /* 0x000fe2000fffe03f */
[----:B------:R-:W-:Y:S01]  /*2830*/  WARPGROUP.ARRIVE ;  /* 0x00000000000079c5 */ /* 0x000fe20000000000 */
[----:B------:R-:W-:Y:S01]  /*2840*/  ULOP3.LUT UR8, UR16, 0x10000, URZ, 0xfc, !UPT ;  /* 0x0001000010087892 */ /* 0x000fe2000f8efc3f */
[----:B------:R4:W-:Y:S01]  /*2850*/  STL [R1+0x26c], RZ ;  /* 0x00026cff01007387 */ /* 0x0009e20000100800 */
[----:B------:R-:W-:Y:S01]  /*2860*/  USHF.R.U32.HI UR7, URZ, 0x4, UR7 ;  /* 0x000000043f077899 */ /* 0x000fe20008011607 */
[----:B0-2---:R-:W-:Y:S01]  /*2870*/  IMAD.MOV.U32 R0, RZ, RZ, RZ ;  /* 0x000000ffff007224 */ /* 0x005fe200078e00ff */
[----:B------:R-:W-:Y:S01]  /*2880*/  ULEA UR8, UR5, UR8, 0x9 ;  /* 0x0000000805087291 */ /* 0x000fe2000f8e483f */
[----:B------:R4:W-:Y:S01]  /*2890*/  STL [R1+0x268], RZ ;  /* 0x000268ff01007387 */ /* 0x0009e20000100800 */
[----:B------:R-:W-:Y:S01]  /*28a0*/  ULOP3.LUT UR7, UR7, 0x3fff, URZ, 0xc0, !UPT ;  /* 0x00003fff07077892 */ /* 0x000fe2000f8ec03f */
[----:B------:R-:W-:Y:S01]  /*28b0*/  CS2R R2, SRZ ;  /* 0x0000000000027805 */ /* 0x000fe2000001ff00 */
[----:B------:R-:W-:Y:S01]  /*28c0*/  UMOV UR9, 0xc0000010 ;  /* 0xc000001000097882 */ /* 0x000fe20000000000 */
[----:B------:R4:W-:Y:S01]  /*28d0*/  STL [R1+0x264], RZ ;  /* 0x000264ff01007387 */ /* 0x0009e20000100800 */
[----:B------:R-:W-:Y:S01]  /*28e0*/  ULOP3.LUT UR7, UR7, 0x10000, URZ, 0xfc, !UPT ;  /* 0x0001000007077892 */ /* 0x000fe2000f8efc3f */
[----:B------:R-:W-:Y:S01]  /*28f0*/  CS2R R4, SRZ ;  /* 0x0000000000047805 */ /* 0x000fe2000001ff00 */
[----:B------:R-:W-:Y:S01]  /*2900*/  UMOV UR11, 0xc0000010 ;  /* 0xc0000010000b7882 */ /* 0x000fe20000000000 */
[----:B------:R4:W-:Y:S01]  /*2910*/  STL [R1+0x260], RZ ;  /* 0x000260ff01007387 */ /* 0x0009e20000100800 */
[----:B------:R-:W-:Y:S01]  /*2920*/  UIMAD UR10, UR5, 0x180, UR7 ;  /* 0x00000180050a78a4 */ /* 0x000fe2000f8e0207 */
[----:B------:R-:W-:-:S02]  /*2930*/  CS2R R6, SRZ ;  /* 0x0000000000067805 */ /* 0x000fc4000001ff00 */
[----:B------:R-:W-:Y:S01]  /*2940*/  CS2R R8, SRZ ;  /* 0x0000000000087805 */ /* 0x000fe2000001ff00 */
[----:B------:R4:W-:Y:S01]  /*2950*/  STL [R1+0x25c], RZ ;  /* 0x00025cff01007387 */ /* 0x0009e20000100800 */
[----:B------:R-:W-:Y:S01]  /*2960*/  ULDC UR7, c[0x0][0x50c] ;  /* 0x0001430000077ab9 */ /* 0x000fe20000000800 */
[----:B------:R-:W-:Y:S01]  /*2970*/  CS2R R10, SRZ ;  /* 0x00000000000a7805 */ /* 0x000fe2000001ff00 */
[----:B------:R-:W-:Y:S01]  /*2980*/  UISETP.NE.AND UP0, UPT, UR7, 0x1, UPT ;  /* 0x000000010700788c */ /* 0x000fe2000bf05270 */
[----:B------:R4:W-:Y:S01]  /*2990*/  STL [R1+0x258], RZ ;  /* 0x000258ff01007387 */ /* 0x0009e20000100800 */
[----:B------:R-:W-:Y:S01]  /*29a0*/  CS2R R12, SRZ ;  /* 0x00000000000c7805 */ /* 0x000fe2000001ff00 */
[----:B------:R-:W-:Y:S01]  /*29b0*/  QGMMA.64x192x32.F32.E4M3.E4M3 R120, gdesc[UR8], RZ, !UPT ;  /* 0x02e00000087879f3 */ /* 0x000fe2000c7008ff */
[----:B------:R-:W-:Y:S01]  /*29c0*/  USEL UR7, URZ, 0x1, UP0 ;  /* 0x000000013f077887 */ /* 0x000fe20008000000 */
[----:B------:R4:W-:Y:S01]  /*29d0*/  STL [R1+0x254], RZ ;  /* 0x000254ff01007387 */ /* 0x0009e20000100800 */
[----:B------:R-:W-:Y:S01]  /*29e0*/  UIADD3 UR8, UR8, 0x100, URZ ;  /* 0x0000010008087890 */ /* 0x000fe2000fffe03f */
[----:B------:R-:W-:Y:S01]  /*29f0*/  CS2R R14, SRZ ;  /* 0x00000000000e7805 */ /* 0x000fe2000001ff00 */
[----:B------:R-:W-:Y:S01]  /*2a00*/  UMOV UR9, 0xc0000010 ;  /* 0xc000001000097882 */ /* 0x000fe20000000000 */
[----:B------:R4:W-:Y:S01]  /*2a10*/  STL [R1+0x250], RZ ;  /* 0x000250ff01007387 */ /* 0x0009e20000100800 */
[----:B------:R-:W-:-:S02]  /*2a20*/  ISETP.NE.AND P0, PT, RZ, UR7, PT ;  /* 0x00000007ff007c0c */ /* 0x000fc4000bf05270 */
[----:B------:R-:W-:Y:S02]  /*2a30*/  CS2R R16, SRZ ;  /* 0x0000000000107805 */ /* 0x000fe4000001ff00 */
[----:B------:R-:W-:Y:S01]  /*2a40*/  CS2R R18, SRZ ;  /* 0x0000000000127805 */ /* 0x000fe2000001ff00 */
[----:B------:R4:W-:Y:S01]  /*2a50*/  STL [R1+0x24c], RZ ;  /* 0x00024cff01007387 */ /* 0x0009e20000100800 */
[----:B------:R-:W-:Y:S02]  /*2a60*/  CS2R R20, SRZ ;  /* 0x0000000000147805 */ /* 0x000fe4000001ff00 */
[----:B------:R-:W-:Y:S02]  /*2a70*/  CS2R R22, SRZ ;  /* 0x0000000000167805 */ /* 0x000fe4000001ff00 */
[----:B------:R-:W-:Y:S01]  /*2a80*/  CS2R R216, SRZ ;  /* 0x0000000000d87805 */ /* 0x000fe2000001ff00 */
[----:B------:R4:W-:Y:S01]  /*2a90*/  STL [R1+0x248], RZ ;  /* 0x000248ff01007387 */ /* 0x0009e20000100800 */
[----:B------:R-:W-:-:S02]  /*2aa0*/  CS2R R218, SRZ ;  /* 0x0000000000da7805 */ /* 0x000fc4000001ff00 */
[----:B------:R-:W-:Y:S02]  /*2ab0*/  CS2R R220, SRZ ;  /* 0x0000000000dc7805 */ /* 0x000fe4000001ff00 */
[----:B------:R-:W-:Y:S01]  /*2ac0*/  CS2R R222, SRZ ;  /* 0x0000000000de7805 */ /* 0x000fe2000001ff00 */
[----:B------:R4:W-:Y:S01]  /*2ad0*/  STL [R1+0x244], RZ ;  /* 0x000244ff01007387 */ /* 0x0009e20000100800 */
[----:B------:R-:W-:Y:S01]  /*2ae0*/  CS2R R224, SRZ ;  /* 0x0000000000e07805 */ /* 0x000fe2000001ff00 */
[----:B------:R-:W-:Y:S01]  /*2af0*/  QGMMA.64x192x32.F32.E4M3.E4M3 R24, gdesc[UR8], RZ, !UPT, gsb0 ;  /* 0x02e00000081879f3 */ /* 0x000fe2000c0008ff */
[----:B------:R-:W-:Y:S01]  /*2b00*/  IMAD.MOV.U32 R226, RZ, RZ, RZ ;  /* 0x000000ffffe27224 */ /* 0x000fe200078e00ff */
        /* <DEDUP_REMOVED lines=146> */
[----:B------:R-:W-:Y:S02]  /*3430*/  WARPGROUP.DEPBAR.LE gsb0, 0x0 ;  /* 0x00008000000079c5 */ /* 0x000fe40000010000 */
[----:B------:R-:W-:-:S01]  /*3440*/  FADD R227, RZ, R154 ;  /* 0x0000009affe37221 */ /* 0x000fc20000000000 */
[----:B------:R-:W-:Y:S01]  /*3450*/  FADD R226, RZ, R120 ;  /* 0x00000078ffe27221 */ /* 0x000fe20000000000 */
[----:B------:R-:W-:-:S01]  /*3460*/  FADD R225, RZ, R121 ;  /* 0x00000079ffe17221 */ /* 0x000fc20000000000 */
[----:B------:R-:W-:Y:S01]  /*3470*/  FADD R224, RZ, R122 ;  /* 0x0000007affe07221 */ /* 0x000fe20000000000 */
[----:B------:R-:W-:-:S01]  /*3480*/  FADD R223, RZ, R123 ;  /* 0x0000007bffdf7221 */ /* 0x000fc20000000000 */
[----:B------:R0:W-:Y:S01]  /*3490*/  STL [R1], R227 ;  /* 0x000000e301007387 */ /* 0x0001e20000100800 */
[----:B------:R-:W-:-:S01]  /*34a0*/  FADD R222, RZ, R124 ;  /* 0x0000007cffde7221 */ /* 0x000fc20000000000 */
[----:B------:R-:W-:Y:S01]  /*34b0*/  FADD R221, RZ, R125 ;  /* 0x0000007dffdd7221 */ /* 0x000fe20000000000 */
[----:B------:R-:W-:-:S01]  /*34c0*/  FADD R220, RZ, R126 ;  /* 0x0000007effdc7221 */ /* 0x000fc20000000000 */
[----:B------:R-:W-:Y:S01]  /*34d0*/  FADD R219, RZ, R127 ;  /* 0x0000007fffdb7221 */ /* 0x000fe20000000000 */
[----:B------:R-:W-:-:S01]  /*34e0*/  FADD R218, RZ, R128 ;  /* 0x00000080ffda7221 */ /* 0x000fc20000000000 */
[----:B------:R-:W-:Y:S01]  /*34f0*/  FADD R217, RZ, R129 ;  /* 0x00000081ffd97221 */ /* 0x000fe20000000000 */
[----:B------:R-:W-:-:S01]  /*3500*/  FADD R216, RZ, R130 ;  /* 0x00000082ffd87221 */ /* 0x000fc20000000000 */
[----:B------:R-:W-:Y:S01]  /*3510*/  FADD R23, RZ, R131 ;  /* 0x00000083ff177221 */ /* 0x000fe20000000000 */
[----:B------:R-:W-:-:S01]  /*3520*/  FADD R22, RZ, R132 ;  /* 0x00000084ff167221 */ /* 0x000fc20000000000 */
[----:B0-----:R-:W-:Y:S01]  /*3530*/  FADD R227, RZ, R155 ;  /* 0x0000009bffe37221 */ /* 0x001fe20000000000 */
[----:B------:R-:W-:-:S01]  /*3540*/  FADD R21, RZ, R133 ;  /* 0x00000085ff157221 */ /* 0x000fc20000000000 */
[----:B------:R-:W-:Y:S01]  /*3550*/  FADD R20, RZ, R134 ;  /* 0x00000086ff147221 */ /* 0x000fe20000000000 */
[----:B------:R-:W-:-:S01]  /*3560*/  FADD R19, RZ, R135 ;  /* 0x00000087ff137221 */ /* 0x000fc20000000000 */
[----:B------:R-:W-:Y:S01]  /*3570*/  FADD R18, RZ, R136 ;  /* 0x00000088ff127221 */ /* 0x000fe20000000000 */
[----:B------:R0:W-:Y:S01]  /*3580*/  STL [R1+0x4], R227 ;  /* 0x000004e301007387 */ /* 0x0001e20000100800 */
        /* <DEDUP_REMOVED lines=19> */
[----:B------:R-:W-:Y:S01]  /*36c0*/  UMOV UR6, URZ ;  /* 0x0000003f00067c82 */ /* 0x000fe20008000000 */
[----:B0-----:R-:W-:-:S05]  /*36d0*/  FADD R227, RZ, R157 ;  /* 0x0000009dffe37221 */ /* 0x001fca0000000000 */
[----:B------:R0:W-:Y:S02]  /*36e0*/  STL [R1+0xc], R227 ;  /* 0x00000ce301007387 */ /* 0x0001e40000100800 */
        /* <DEDUP_REMOVED lines=308> */
.L_x_23:
[----:B------:R-:W-:-:S04]  /*4a30*/  UIADD3 UR17, UR5, 0x1, URZ ;  /* 0x0000000105117890 */ /* 0x000fc8000fffe03f */
[----:B------:R-:W-:-:S04]  /*4a40*/  UISETP.NE.AND UP0, UPT, UR17, 0x10, UPT ;  /* 0x000000101100788c */ /* 0x000fc8000bf05270 */
[----:B------:R-:W-:Y:S02]  /*4a50*/  USEL UR8, URZ, 0x1, UP0 ;  /* 0x000000013f087887 */ /* 0x000fe40008000000 */
[----:B------:R-:W-:Y:S02]  /*4a60*/  USEL UR17, UR17, URZ, UP0 ;  /* 0x0000003f11117287 */ /* 0x000fe40008000000 */
[----:B------:R-:W-:-:S06]  /*4a70*/  ULOP3.LUT UR8, UR4, UR8, URZ, 0x3c, !UPT ;  /* 0x0000000804087292 */ /* 0x000fcc000f8e3c3f */
[----:B0-----:R-:W-:Y:S01]  /*4a80*/  IMAD.U32 R227, RZ, RZ, UR8 ;  /* 0x00000008ffe37e24 */ /* 0x001fe2000f8e00ff */
[----:B------:R-:W-:-:S06]  /*4a90*/  UMOV UR8, 0x1 ;  /* 0x0000000100087882 */ /* 0x000fcc0000000000 */
.L_x_18:
[----:B------:R-:W-:-:S04]  /*4aa0*/  UISETP.LT.AND UP0, UPT, UR12, 0x1, UPT ;  /* 0x000000010c00788c */ /* 0x000fc8000bf01270 */
[----:B------:R-:W-:-:S04]  /*4ab0*/  USEL UR9, UR12, 0x1, UP0 ;  /* 0x000000010c097887 */ /* 0x000fc80008000000 */
[----:B------:R-:W-:-:S04]  /*4ac0*/  UIADD3 UR9, UR12, -UR9, URZ ;  /* 0x800000090c097290 */ /* 0x000fc8000fffe03f */
[----:B------:R-:W-:-:S06]  /*4ad0*/  UISETP.GE.AND UP0, UPT, UR9, 0x1, UPT ;  /* 0x000000010900788c */ /* 0x000fcc000bf06270 */
[----:B------:R-:W-:-:S13]  /*4ae0*/  PLOP3.LUT P0, PT, PT, PT, UP0, 0x80, 0x0 ;  /* 0x000000000000781c */ /* 0x000fda0003f0f008 */
[----:B------:R-:W-:Y:S05]  /*4af0*/  @!P0 BRA `(.L_x_24) ;  /* 0x0000002400a08947 */ /* 0x000fea0003800000 */
[----:B------:R-:W-:Y:S01]  /*4b00*/  IMAD.U32 R228, RZ, RZ, UR9 ;  /* 0x00000009ffe47e24 */ /* 0x000fe2000f8e00ff */
[----:B------:R-:W-:Y:S01]  /*4b10*/  UMOV UR23, UR5 ;  /* 0x0000000500177c82 */ /* 0x000fe20008000000 */
[----:B------:R-:W-:-:S05]  /*4b20*/  ULDC UR24, c[0x0][0x50c] ;  /* 0x0001430000187ab9 */ /* 0x000fca0000000800 */
.L_x_32:
[----:B------:R-:W-:-:S06]  /*4b30*/  UISETP.NE.AND UP0, UPT, UR22, 0x3, UPT ;  /* 0x000000031600788c */ /* 0x000fcc000bf05270 */
[----:B------:R-:W-:-:S13]  /*4b40*/  PLOP3.LUT P1, PT, PT, PT, UP0, 0x80, 0x0 ;  /* 0x000000000000781c */ /* 0x000fda0003f2f008 */
[----:B-----5:R-:W-:Y:S05]  /*4b50*/  @!P1 BRA `(.L_x_25) ;  /* 0x0000000000049947 */ /* 0x020fea0003800000 */
[----:B------:R-:W-:Y:S01]  /*4b60*/  BPT.TRAP 0x1 ;  /* 0x000000040000795c */ /* 0x000fe20000300000 */
.L_x_25:
[----:B------:R-:W0:Y:S01]  /*4b70*/  S2UR UR9, SR_CgaCtaId ;  /* 0x00000000000979c3 */ /* 0x000e220000008800 */
[----:B------:R-:W-:Y:S01]  /*4b80*/  UMOV UR15, 0x400 ;  /* 0x00000400000f7882 */ /* 0x000fe20000000000 */
[----:B------:R-:W-:Y:S01]  /*4b90*/  SHF.L.U32 R229, R227, 0x1f, RZ ;  /* 0x0000001fe3e57819 */ /* 0x000fe200000006ff */
[----:B0-----:R-:W-:-:S04]  /*4ba0*/  ULEA UR15, UR9, UR15, 0x18 ;  /* 0x0000000f090f7291 */ /* 0x001fc8000f8ec03f */
[----:B------:R-:W-:-:S09]  /*4bb0*/  ULEA UR9, UR17, UR15, 0x3 ;  /* 0x0000000f11097291 */ /* 0x000fd2000f8e183f */
[----:B------:R0:W2:Y:S01]  /*4bc0*/  SYNCS.PHASECHK.TRANS64.TRYWAIT P0, [UR9], R229 ;  /* 0x000000e5ff0075a7 */ /* 0x0000a20008000149 */
[----:B------:R-:W-:Y:S05]  /*4bd0*/  @!P1 BRA `(.L_x_26) ;  /* 0x0000000000049947 */ /* 0x000fea0003800000 */
[----:B------:R-:W-:Y:S01]  /*4be0*/  BPT.TRAP 0x1 ;  /* 0x000000040000795c */ /* 0x000fe20000300000 */
.L_x_26:
[----:B--2---:R-:W-:Y:S05]  /*4bf0*/  @P0 BRA `(.L_x_27) ;  /* 0x0000000000080947 */ /* 0x004fea0003800000 */
[----:B------:R-:W2:Y:S02]  /*4c00*/  SYNCS.PHASECHK.TRANS64.TRYWAIT P0, [UR9], R229 ;  /* 0x000000e5ff0075a7 */ /* 0x000ea40008000149 */
[----:B--2---:R-:W-:Y:S05]  /*4c10*/  @!P0 BRA `(.L_x_28) ;  /* 0x0000015400b88947 */ /* 0x004fea0003800000 */
.L_x_27:
[----:B------:R-:W-:Y:S01]  /*4c20*/  UIADD3 UR9, UR15, 0x20200, URZ ;  /* 0x000202000f097890 */ /* 0x000fe2000fffe03f */
[----:B------:R-:W-:Y:S01]  /*4c30*/  WARPGROUP.ARRIVE ;  /* 0x00000000000079c5 */ /* 0x000fe20000000000 */
[----:B------:R-:W-:Y:S02]  /*4c40*/  UISETP.NE.AND UP0, UPT, UR7, URZ, UPT ;  /* 0x0000003f0700728c */ /* 0x000fe4000bf05270 */
[----:B------:R-:W-:Y:S02]  /*4c50*/  USHF.R.U32.HI UR9, URZ, 0x4, UR9 ;  /* 0x000000043f097899 */ /* 0x000fe40008011609 */
[----:B------:R-:W-:Y:S02]  /*4c60*/  USEL UR8, UR8, URZ, !UP0 ;  /* 0x0000003f08087287 */ /* 0x000fe4000c000000 */
[----:B------:R-:W-:Y:S02]  /*4c70*/  ULOP3.LUT UR9, UR9, 0x3fff, URZ, 0xc0, !UPT ;  /* 0x00003fff09097892 */ /* 0x000fe4000f8ec03f */
[----:B------:R-:W-:-:S02]  /*4c80*/  ULOP3.LUT UR7, UR16, 0x10000, URZ, 0xfc, !UPT ;  /* 0x0001000010077892 */ /* 0x000fc4000f8efc3f */
[----:B------:R-:W-:Y:S02]  /*4c90*/  ULOP3.LUT UR9, UR9, 0x10000, URZ, 0xfc, !UPT ;  /* 0x0001000009097892 */ /* 0x000fe4000f8efc3f */
[----:B------:R-:W-:Y:S02]  /*4ca0*/  UISETP.NE.U32.AND UP0, UPT, UR8, URZ, UPT ;  /* 0x0000003f0800728c */ /* 0x000fe4000bf05070 */
[----:B------:R-:W-:Y:S02]  /*4cb0*/  ULEA UR8, UR17, UR7, 0x9 ;  /* 0x0000000711087291 */ /* 0x000fe4000f8e483f */
[----:B------:R-:W-:Y:S01]  /*4cc0*/  UIMAD UR10, UR17, 0x180, UR9 ;  /* 0x00000180110a78a4 */ /* 0x000fe2000f8e0209 */
[----:B------:R-:W-:Y:S02]  /*4cd0*/  UMOV UR11, 0xc0000010 ;  /* 0xc0000010000b7882 */ /* 0x000fe40000000000 */
[----:B------:R-:W-:Y:S01]  /*4ce0*/  UMOV UR9, 0xc0000010 ;  /* 0xc000001000097882 */ /* 0x000fe20000000000 */
[----:B------:R-:W-:-:S05]  /*4cf0*/  UIADD3 UR6, UR6, 0x1, URZ ;  /* 0x0000000106067890 */ /* 0x000fca000fffe03f */
[----:B------:R-:W-:Y:S01]  /*4d00*/  QGMMA.64x192x32.F32.E4M3.E4M3 R120, gdesc[UR8], R120, UP0 ;  /* 0x02e00000087879f3 */ /* 0x000fe2000bf00878 */
[----:B------:R-:W-:Y:S01]  /*4d10*/  UIADD3 UR8, UR8, 0x100, URZ ;  /* 0x0000010008087890 */ /* 0x000fe2000fffe03f */
[----:B------:R-:W-:-:S15]  /*4d20*/  UMOV UR9, 0xc0000010 ;  /* 0xc000001000097882 */ /* 0x000fde0000000000 */
[----:B------:R-:W-:-:S03]  /*4d30*/  NOP ;  /* 0x0000000000007918 */ /* 0x000fc60000000000 */
[----:B------:R-:W-:Y:S01]  /*4d40*/  QGMMA.64x192x32.F32.E4M3.E4M3 R24, gdesc[UR8], R24, UP0, gsb0 ;  /* 0x02e00000081879f3 */ /* 0x000fe2000b800818 */
[----:B------:R-:W-:-:S04]  /*4d50*/  UISETP.NE.AND UP0, UPT, UR6, UR24, UPT ;  /* 0x000000180600728c */ /* 0x000fc8000bf05270 */
[----:B------:R-:W-:-:S06]  /*4d60*/  USEL UR7, URZ, 0x1, UP0 ;  /* 0x000000013f077887 */ /* 0x000fcc0008000000 */
[----:B------:R-:W-:Y:S01]  /*4d70*/  ISETP.NE.AND P0, PT, RZ, UR7, PT ;  /* 0x00000007ff007c0c */ /* 0x000fe2000bf05270 */
[----:B------:R-:W-:-:S12]  /*4d80*/  WARPGROUP.DEPBAR.LE gsb0, 0x1 ;  /* 0x00008000000079c5 */ /* 0x000fd80000010100 */
[----:B------:R-:W-:Y:S05]  /*4d90*/  @!P0 BRA `(.L_x_29) ;  /* 0x0000002000808947 */ /* 0x000fea0003800000 */
[----:B------:R-:W-:Y:S02]  /*4da0*/  WARPGROUP.DEPBAR.LE gsb0, 0x0 ;  /* 0x00008000000079c5 */ /* 0x000fe40000010000 */
[----:B------:R-:W-:-:S01]  /*4db0*/  FADD R226, R120, R226 ;  /* 0x000000e278e27221 */ /* 0x000fc20000000000 */
[----:B------:R-:W-:Y:S01]  /*4dc0*/  FADD R225, R121, R225 ;  /* 0x000000e179e17221 */ /* 0x000fe20000000000 */
[----:B------:R2:W-:Y:S01]  /*4dd0*/  STL [R1+0x290], R227 ;  /* 0x000290e301007387 */ /* 0x0005e20000100800 */
[----:B------:R-:W-:-:S01]  /*4de0*/  FADD R224, R122, R224 ;  /* 0x000000e07ae07221 */ /* 0x000fc20000000000 */
[----:B------:R-:W-:Y:S02]  /*4df0*/  FADD R223, R123, R223 ;  /* 0x000000df7bdf7221 */ /* 0x000fe40000000000 */
[----:B--2---:R-:W2:Y:S04]  /*4e00*/  LDL.LU R227, [R1+0x10] ;  /* 0x0000100001e37983 */ /* 0x004ea80000300800 */
[----:B------:R0:W-:Y:S04]  /*4e10*/  STL [R1+0x294], R226 ;  /* 0x000294e201007387 */ /* 0x0001e80000100800 */
[----:B0-----:R-:W3:Y:S04]  /*4e20*/  LDL.LU R226, [R1+0xc] ;  /* 0x00000c0001e27983 */ /* 0x001ee80000300800 */
[----:B------:R0:W-:Y:S04]  /*4e30*/  STL [R1+0x298], R225 ;  /* 0x000298e101007387 */ /* 0x0001e80000100800 */
[----:B0-----:R-:W4:Y:S04]  /*4e40*/  LDL.LU R225, [R1+0x8] ;  /* 0x0000080001e17983 */ /* 0x001f280000300800 */
[----:B------:R0:W-:Y:S04]  /*4e50*/  STL [R1+0x29c], R224 ;  /* 0x00029ce001007387 */ /* 0x0001e80000100800 */
[----:B0-----:R-:W4:Y:S04]  /*4e60*/  LDL.LU R224, [R1+0x4] ;  /* 0x0000040001e07983 */ /* 0x001f280000300800 */
[----:B------:R0:W-:Y:S04]  /*4e70*/  STL [R1+0x2a0], R223 ;  /* 0x0002a0df01007387 */ /* 0x0001e80000100800 */
[----:B0-----:R-:W4:Y:S01]  /*4e80*/  LDL.LU R223, [R1] ;  /* 0x0000000001df7983 */ /* 0x001f220000300800 */
[----:B------:R-:W-:-:S01]  /*4e90*/  FADD R222, R124, R222 ;  /* 0x000000de7cde7221 */ /* 0x000fc20000000000 */
[----:B------:R-:W-:Y:S01]  /*4ea0*/  FADD R221, R125, R221 ;  /* 0x000000dd7ddd7221 */ /* 0x000fe20000000000 */
[----:B------:R-:W-:-:S01]  /*4eb0*/  FADD R220, R126, R220 ;  /* 0x000000dc7edc7221 */ /* 0x000fc20000000000 */
[----:B------:R-:W-:Y:S01]  /*4ec0*/  FADD R219, R127, R219 ;  /* 0x000000db7fdb7221 */ /* 0x000fe20000000000 */
[----:B------:R-:W-:-:S01]  /*4ed0*/  FADD R218, R128, R218 ;  /* 0x000000da80da7221 */ /* 0x000fc20000000000 */
[----:B------:R-:W-:Y:S01]  /*4ee0*/  STL [R1+0x2a4], R222 ;  /* 0x0002a4de01007387 */ /* 0x000fe20000100800 */
        /* <DEDUP_REMOVED lines=32> */
[----:B-----5:R-:W-:-:S03]  /*50f0*/  FADD R0, R153, R0 ;  /* 0x0000000099007221 */ /* 0x020fc60000000000 */
[----:B------:R-:W-:Y:S04]  /*5100*/  STL [R1+0x2c8], R21 ;  /* 0x0002c81501007387 */ /* 0x000fe80000100800 */
[----:B------:R-:W-:Y:S04]  /*5110*/  STL [R1+0x2cc], R20 ;  /* 0x0002cc1401007387 */ /* 0x000fe80000100800 */
[----:B------:R-:W-:Y:S01]  /*5120*/  STL [R1+0x2d0], R19 ;  /* 0x0002d01301007387 */ /* 0x000fe20000100800 */
[----:B--2---:R-:W-:-:S01]  /*5130*/  FADD R227, R158, R227 ;  /* 0x000000e39ee37221 */ /* 0x004fc20000000000 */
[----:B---3--:R-:W-:Y:S01]  /*5140*/  FADD R226, R157, R226 ;  /* 0x000000e29de27221 */ /* 0x008fe20000000000 */
[----:B----4-:R-:W-:-:S01]  /*5150*/  FADD R225, R156, R225 ;  /* 0x000000e19ce17221 */ /* 0x010fc20000000000 */
[----:B------:R-:W-:Y:S01]  /*5160*/  FADD R224, R155, R224 ;  /* 0x000000e09be07221 */ /* 0x000fe20000000000 */
[----:B------:R-:W-:-:S05]  /*5170*/  FADD R223, R154, R223 ;  /* 0x000000df9adf7221 */ /* 0x000fca0000000000 */
[----:B------:R-:W-:Y:S04]  /*5180*/  STL [R1], R223 ;  /* 0x000000df01007387 */ /* 0x000fe80000100800 */
[----:B------:R-:W-:Y:S04]  /*5190*/  STL [R1+0x4], R224 ;  /* 0x000004e001007387 */ /* 0x000fe80000100800 */
[----:B------:R0:W-:Y:S04]  /*51a0*/  STL [R1+0x10], R227 ;  /* 0x000010e301007387 */ /* 0x0001e80000100800 */
[----:B------:R-:W-:Y:S04]  /*51b0*/  STL [R1+0x8], R225 ;  /* 0x000008e101007387 */ /* 0x000fe80000100800 */
[----:B0-----:R-:W2:Y:S04]  /*51c0*/  LDL.LU R227, [R1+0x14] ;  /* 0x0000140001e37983 */ /* 0x001ea80000300800 */
[----:B------:R0:W-:Y:S04]  /*51d0*/  STL [R1+0xc], R226 ;  /* 0x00000ce201007387 */ /* 0x0001e80000100800 */
[----:B0-----:R-:W3:Y:S04]  /*51e0*/  LDL.LU R226, [R1+0x18] ;  /* 0x0000180001e27983 */ /* 0x001ee80000300800 */
[----:B------:R-:W4:Y:S04]  /*51f0*/  LDL.LU R225, [R1+0x1c] ;  /* 0x00001c0001e17983 */ /* 0x000f280000300800 */
        /* <DEDUP_REMOVED lines=13> */
[----:B------:R-:W4:Y:S01]  /*52d0*/  LDL.LU R19, [R1+0x54] ;  /* 0x0000540001137983 */ /* 0x000f220000300800 */
[----:B--2---:R-:W-:-:S05]  /*52e0*/  FADD R227, R159, R227 ;  /* 0x000000e39fe37221 */ /* 0x004fca0000000000 */
[----:B------:R0:W-:Y:S01]  /*52f0*/  STL [R1+0x14], R227 ;  /* 0x000014e301007387 */ /* 0x0001e20000100800 */
[----:B---3--:R-:W-:-:S01]  /*5300*/  FADD R226, R160, R226 ;  /* 0x000000e2a0e27221 */ /* 0x008fc20000000000 */
[----:B----4-:R-:W-:-:S04]  /*5310*/  FADD R225, R161, R225 ;  /* 0x000000e1a1e17221 */ /* 0x010fc80000000000 */
[----:B------:R2:W-:Y:S01]  /*5320*/  STL [R1+0x18], R226 ;  /* 0x000018e201007387 */ /* 0x0005e20000100800 */
[----:B------:R-:W-:-:S03]  /*5330*/  FADD R224, R162, R224 ;  /* 0x000000e0a2e07221 */ /* 0x000fc60000000000 */
        /* <DEDUP_REMOVED lines=24> */
[----:B0-----:R-:W4:Y:S01]  /*54c0*/  LDL.LU R227, [R1+0x58] ;  /* 0x0000580001e37983 */ /* 0x001f220000300800 */
[----:B------:R-:W-:-:S03]  /*54d0*/  FADD R19, R175, R19 ;  /* 0x00000013af137221 */ /* 0x000fc60000000000 */
[----:B------:R0:W-:Y:S04]  /*54e0*/  STL [R1+0x4c], R21 ;  /* 0x00004c1501007387 */ /* 0x0001e80000100800 */
[----:B--2---:R-:W2:Y:S04]  /*54f0*/  LDL.LU R226, [R1+0x5c] ;  /* 0x00005c0001e27983 */ /* 0x004ea80000300800 */
[----:B------:R0:W-:Y:S04]  /*5500*/  STL [R1+0x50], R20 ;  /* 0x0000501401007387 */ /* 0x0001e80000100800 */
[----:B---3--:R-:W3:Y:S04]  /*5510*/  LDL.LU R225, [R1+0x60] ;  /* 0x0000600001e17983 */ /* 0x008ee80000300800 */
[----:B------:R0:W-:Y:S04]  /*5520*/  STL [R1+0x54], R19 ;  /* 0x0000541301007387 */ /* 0x0001e80000100800 */
[----:B----4-:R-:W4:Y:S04]  /*5530*/  LDL.LU R224, [R1+0x64] ;  /* 0x0000640001e07983 */ /* 0x010f280000300800 */
[----:B-1----:R-:W4:Y:S04]  /*5540*/  LDL.LU R223, [R1+0x68] ;  /* 0x0000680001df7983 */ /* 0x002f280000300800 */
        /* <DEDUP_REMOVED lines=9> */
[----:B0-----:R-:W4:Y:S04]  /*55e0*/  LDL.LU R21, [R1+0x90] ;  /* 0x0000900001157983 */ /* 0x001f280000300800 */
[----:B------:R-:W4:Y:S04]  /*55f0*/  LDL.LU R20, [R1+0x94] ;  /* 0x0000940001147983 */ /* 0x000f280000300800 */
[----:B------:R-:W4:Y:S01]  /*5600*/  LDL.LU R19, [R1+0x98] ;  /* 0x0000980001137983 */ /* 0x000f220000300800 */
[----:B------:R-:W-:-:S01]  /*5610*/  FADD R227, R176, R227 ;  /* 0x000000e3b0e37221 */ /* 0x000fc20000000000 */
[----:B--2---:R-:W-:-:S04]  /*5620*/  FADD R226, R177, R226 ;  /* 0x000000e2b1e27221 */ /* 0x004fc80000000000 */
[----:B------:R0:W-:Y:S01]  /*5630*/  STL [R1+0x58], R227 ;  /* 0x000058e301007387 */ /* 0x0001e20000100800 */
[----:B---3--:R-:W-:-:S03]  /*5640*/  FADD R225, R178, R225 ;  /* 0x000000e1b2e17221 */ /* 0x008fc60000000000 */
[----:B------:R1:W-:Y:S01]  /*5650*/  STL [R1+0x5c], R226 ;  /* 0x00005ce201007387 */ /* 0x0003e20000100800 */
[----:B----4-:R-:W-:-:S03]  /*5660*/  FADD R224, R179, R224 ;  /* 0x000000e0b3e07221 */ /* 0x010fc60000000000 */
        /* <DEDUP_REMOVED lines=27> */
[----:B-1----:R-:W4:Y:S04]  /*5820*/  LDL.LU R226, [R1+0xa0] ;  /* 0x0000a00001e27983 */ /* 0x002f280000300800 */
[----:B------:R1:W-:Y:S04]  /*5830*/  STL [R1+0x94], R20 ;  /* 0x0000941401007387 */ /* 0x0003e80000100800 */
[----:B--2---:R-:W2:Y:S04]  /*5840*/  LDL.LU R225, [R1+0xa4] ;  /* 0x0000a40001e17983 */ /* 0x004ea80000300800 */
[----:B------:R1:W-:Y:S04]  /*5850*/  STL [R1+0x98], R19 ;  /* 0x0000981301007387 */ /* 0x0003e80000100800 */
[----:B---3--:R-:W3:Y:S04]  /*5860*/  LDL.LU R224, [R1+0xa8] ;  /* 0x0000a80001e07983 */ /* 0x008ee80000300800 */
[----:B----4-:R-:W4:Y:S04]  /*5870*/  LDL.LU R223, [R1+0xac] ;  /* 0x0000ac0001df7983 */ /* 0x010f280000300800 */
        /* <DEDUP_REMOVED lines=10> */
[----:B-1----:R-:W4:Y:S04]  /*5920*/  LDL.LU R20, [R1+0xd8] ;  /* 0x0000d80001147983 */ /* 0x002f280000300800 */
[----:B------:R-:W4:Y:S01]  /*5930*/  LDL.LU R19, [R1+0xdc] ;  /* 0x0000dc0001137983 */ /* 0x000f220000300800 */
[----:B------:R-:W-:-:S01]  /*5940*/  FADD R227, R193, R227 ;  /* 0x000000e3c1e37221 */ /* 0x000fc20000000000 */
[----:B------:R-:W-:-:S04]  /*5950*/  FADD R226, R194, R226 ;  /* 0x000000e2c2e27221 */ /* 0x000fc80000000000 */
[----:B------:R0:W-:Y:S01]  /*5960*/  STL [R1+0x9c], R227 ;  /* 0x00009ce301007387 */ /* 0x0001e20000100800 */
[----:B--2---:R-:W-:-:S03]  /*5970*/  FADD R225, R195, R225 ;  /* 0x000000e1c3e17221 */ /* 0x004fc60000000000 */
        /* <DEDUP_REMOVED lines=253> */
[----:B------:R-:W-:Y:S01]  /*6950*/  STL [R1+0x1f0], R227 ;  /* 0x0001f0e301007387 */ /* 0x000fe20000100800 */
[----:B--2---:R-:W-:-:S03]  /*6960*/  FADD R225, R88, R225 ;  /* 0x000000e158e17221 */ /* 0x004fc60000000000 */
[----:B------:R-:W-:Y:S01]  /*6970*/  STL [R1+0x1f4], R226 ;  /* 0x0001f4e201007387 */ /* 0x000fe20000100800 */
[----:B---3--:R-:W-:-:S03]  /*6980*/  FADD R224, R89, R224 ;  /* 0x000000e059e07221 */ /* 0x008fc60000000000 */
[----:B------:R-:W-:Y:S01]  /*6990*/  STL [R1+0x1f8], R225 ;  /* 0x0001f8e101007387 */ /* 0x000fe20000100800 */
[----:B----4-:R-:W-:-:S03]  /*69a0*/  FADD R223, R90, R223 ;  /* 0x000000df5adf7221 */ /* 0x010fc60000000000 */
[----:B------:R-:W-:Y:S01]  /*69b0*/  STL [R1+0x1fc], R224 ;  /* 0x0001fce001007387 */ /* 0x000fe20000100800 */
[----:B------:R-:W-:-:S03]  /*69c0*/  FADD R222, R91, R222 ;  /* 0x000000de5bde7221 */ /* 0x000fc60000000000 */
        /* <DEDUP_REMOVED lines=19> */
[----:B------:R-:W-:-:S01]  /*6b00*/  FADD R20, R101, R20 ;  /* 0x0000001465147221 */ /* 0x000fc20000000000 */
[----:B------:R-:W-:-:S05]  /*6b10*/  FADD R19, R102, R19 ;  /* 0x0000001366137221 */ /* 0x000fca0000000000 */
        /* <DEDUP_REMOVED lines=22> */
[----:B---3--:R-:W-:-:S03]  /*6c80*/  FADD R20, R104, R20 ;  /* 0x0000001468147221 */ /* 0x008fc60000000000 */
[----:B0-----:R2:W5:Y:S01]  /*6c90*/  LDL.LU R19, [R1+0x2d0] ;  /* 0x0002d00001137983 */ /* 0x0015620000300800 */
[----:B----4-:R-:W-:-:S03]  /*6ca0*/  FADD R21, R105, R21 ;  /* 0x0000001569157221 */ /* 0x010fc60000000000 */
[----:B------:R0:W-:Y:S01]  /*6cb0*/  STL [R1+0x238], R20 ;  /* 0x0002381401007387 */ /* 0x0001e20000100800 */
[----:B------:R-:W-:-:S01]  /*6cc0*/  FADD R22, R106, R22 ;  /* 0x000000166a167221 */ /* 0x000fc20000000000 */
[----:B------:R-:W-:Y:S02]  /*6cd0*/  FADD R23, R107, R23 ;  /* 0x000000176b177221 */ /* 0x000fe40000000000 */
[----:B0-----:R2:W5:Y:S01]  /*6ce0*/  LDL.LU R20, [R1+0x2cc] ;  /* 0x0002cc0001147983 */ /* 0x0015620000300800 */
[----:B------:R-:W-:-:S03]  /*6cf0*/  FADD R216, R108, R216 ;  /* 0x000000d86cd87221 */ /* 0x000fc60000000000 */
[----:B------:R0:W-:Y:S01]  /*6d00*/  STL [R1+0x23c], R21 ;  /* 0x00023c1501007387 */ /* 0x0001e20000100800 */
[----:B------:R-:W-:-:S01]  /*6d10*/  FADD R217, R109, R217 ;  /* 0x000000d96dd97221 */ /* 0x000fc20000000000 */
[----:B------:R-:W-:Y:S02]  /*6d20*/  FADD R218, R110, R218 ;  /* 0x000000da6eda7221 */ /* 0x000fe40000000000 */
[----:B0-----:R2:W5:Y:S04]  /*6d30*/  LDL.LU R21, [R1+0x2c8] ;  /* 0x0002c80001157983 */ /* 0x0015680000300800 */
[----:B------:R0:W-:Y:S01]  /*6d40*/  STL [R1+0x240], R22 ;  /* 0x0002401601007387 */ /* 0x0001e20000100800 */
[----:B------:R-:W-:-:S01]  /*6d50*/  FADD R219, R111, R219 ;  /* 0x000000db6fdb7221 */ /* 0x000fc20000000000 */
[----:B------:R-:W-:-:S02]  /*6d60*/  FADD R220, R112, R220 ;  /* 0x000000dc70dc7221 */ /* 0x000fc40000000000 */
[----:B0-----:R2:W5:Y:S04]  /*6d70*/  LDL.LU R22, [R1+0x2c4] ;  /* 0x0002c40001167983 */ /* 0x0015680000300800 */
[----:B------:R0:W-:Y:S01]  /*6d80*/  STL [R1+0x244], R23 ;  /* 0x0002441701007387 */ /* 0x0001e20000100800 */
[----:B------:R-:W-:-:S01]  /*6d90*/  FADD R221, R113, R221 ;  /* 0x000000dd71dd7221 */ /* 0x000fc20000000000 */
[----:B------:R-:W-:Y:S02]  /*6da0*/  FADD R222, R114, R222 ;  /* 0x000000de72de7221 */ /* 0x000fe40000000000 */
[----:B0-----:R2:W5:Y:S04]  /*6db0*/  LDL.LU R23, [R1+0x2c0] ;  /* 0x0002c00001177983 */ /* 0x0015680000300800 */
[----:B------:R0:W-:Y:S01]  /*6dc0*/  STL [R1+0x248], R216 ;  /* 0x000248d801007387 */ /* 0x0001e20000100800 */
[----:B------:R-:W-:-:S03]  /*6dd0*/  FADD R223, R115, R223 ;  /* 0x000000df73df7221 */ /* 0x000fc60000000000 */
        /* <DEDUP_REMOVED lines=13> */
[----:B------:R0:W-:Y:S04]  /*6eb0*/  STL [R1+0x25c], R221 ;  /* 0x00025cdd01007387 */ /* 0x0001e80000100800 */
        /* <DEDUP_REMOVED lines=12> */
[----:B0-----:R2:W5:Y:S01]  /*6f80*/  LDL.LU R227, [R1+0x290] ;  /* 0x0002900001e37983 */ /* 0x0015620000300800 */
[----:B------:R-:W-:-:S05]  /*6f90*/  UMOV UR6, URZ ;  /* 0x0000003f00067c82 */ /* 0x000fca0008000000 */
.L_x_29:
[----:B------:R-:W-:Y:S05]  /*6fa0*/  @!P1 BRA `(.L_x_30) ;  /* 0x0000000000049947 */ /* 0x000fea0003800000 */
[----:B------:R-:W-:Y:S01]  /*6fb0*/  BPT.TRAP 0x1 ;  /* 0x000000040000795c */ /* 0x000fe20000300000 */
.L_x_30:
[----:B------:R0:W-:Y:S04]  /*6fc0*/  STL [R1+0x294], R2 ;  /* 0x0002940201007387 */ /* 0x0001e80000100800 */
[----:B0-----:R-:W2:Y:S04]  /*6fd0*/  LDL R2, [R1+0x278] ;  /* 0x0002780001027983 */ /* 0x001ea80000100800 */
[----:B-----5:R0:W-:Y:S04]  /*6fe0*/  STL [R1+0x290], R0 ;  /* 0x0002900001007387 */ /* 0x0201e80000100800 */
[----:B0-----:R-:W3:Y:S01]  /*6ff0*/  LDL R0, [R1+0x27c] ;  /* 0x00027c0001007983 */ /* 0x001ee20000100800 */
[----:B------:R-:W-:Y:S01]  /*7000*/  IMAD.U32 R229, RZ, RZ, UR23 ;  /* 0x00000017ffe57e24 */ /* 0x000fe2000f8e00ff */
[----:B--2---:R-:W-:-:S02]  /*7010*/  ISETP.NE.AND P0, PT, R2, RZ, PT ;  /* 0x000000ff0200720c */ /* 0x004fc40003f05270 */
[----:B------:R0:W5:Y:S11]  /*7020*/  LDL.LU R2, [R1+0x294] ;  /* 0x0002940001027983 */ /* 0x0001760000300800 */
[----:B------:R-:W-:-:S05]  /*7030*/  @P0 LEA R229, R229, UR15, 0x3 ;  /* 0x0000000fe5e50c11 */ /* 0x000fca000f8e18ff */
[----:B------:R-:W-:-:S05]  /*7040*/  @P0 VIADD R229, R229, 0x80 ;  /* 0x00000080e5e50836 */ /* 0x000fca0000000000 */
[----:B---3--:R-:W-:Y:S02]  /*7050*/  @P0 PRMT R229, R0, 0x654, R229 ;  /* 0x0000065400e50816 */ /* 0x008fe400000000e5 */
[----:B------:R0:W5:Y:S01]  /*7060*/  LDL.LU R0, [R1+0x290] ;  /* 0x0002900001007983 */ /* 0x0001620000300800 */
[----:B------:R-:W-:Y:S01]  /*7070*/  UISETP.GT.U32.AND UP0, UPT, UR13, 0x1, UPT ;  /* 0x000000010d00788c */ /* 0x000fe2000bf04070 */
[----:B------:R0:W-:Y:S05]  /*7080*/  @P0 SYNCS.ARRIVE.TRANS64.RED.A1T0 RZ, [R229+URZ], RZ ;  /* 0x000000ffe5ff09a7 */ /* 0x0001ea000810043f */
[----:B------:R-:W-:-:S13]  /*7090*/  PLOP3.LUT P0, PT, PT, PT, UP0, 0x80, 0x0 ;  /* 0x000000000000781c */ /* 0x000fda0003f0f008 */
[----:B0-----:R-:W-:Y:S05]  /*70a0*/  @P0 BRA `(.L_x_31) ;  /* 0x0000000000040947 */ /* 0x001fea0003800000 */
[----:B------:R-:W-:Y:S01]  /*70b0*/  BPT.TRAP 0x1 ;  /* 0x000000040000795c */ /* 0x000fe20000300000 */
.L_x_31:
[----:B------:R-:W-:Y:S01]  /*70c0*/  UIADD3 UR17, UR17, 0x1, URZ ;  /* 0x0000000111117890 */ /* 0x000fe2000fffe03f */
[C---:B------:R-:W-:Y:S01]  /*70d0*/  ISETP.GT.AND P0, PT, R228.reuse, 0x1, PT ;  /* 0x00000001e400780c */ /* 0x040fe20003f04270 */
[----:B------:R-:W-:Y:S01]  /*70e0*/  UIADD3 UR23, UR23, 0x1, URZ ;  /* 0x0000000117177890 */ /* 0x000fe2000fffe03f */
[----:B------:R-:W-:Y:S01]  /*70f0*/  VIADD R228, R228, 0xffffffff ;  /* 0xffffffffe4e47836 */ /* 0x000fe20000000000 */
[----:B------:R-:W-:Y:S02]  /*7100*/  UISETP.NE.AND UP0, UPT, UR17, 0x10, UPT ;  /* 0x000000101100788c */ /* 0x000fe4000bf05270 */
[----:B------:R-:W-:Y:S02]  /*7110*/  UISETP.NE.AND UP1, UPT, UR23, 0x10, UPT ;  /* 0x000000101700788c */ /* 0x000fe4000bf25270 */
[----:B------:R-:W-:Y:S02]  /*7120*/  USEL UR8, URZ, 0x1, UP0 ;  /* 0x000000013f087887 */ /* 0x000fe40008000000 */
[----:B------:R-:W-:-:S02]  /*7130*/  USEL UR17, UR17, URZ, UP0 ;  /* 0x0000003f11117287 */ /* 0x000fc40008000000 */
[----:B------:R-:W-:Y:S02]  /*7140*/  USEL UR23, UR23, URZ, UP1 ;  /* 0x0000003f17177287 */ /* 0x000fe40008800000 */
[----:B------:R-:W-:Y:S01]  /*7150*/  LOP3.LUT R227, R227, UR8, RZ, 0x3c, !PT ;  /* 0x00000008e3e37c12 */ /* 0x000fe2000f8e3cff */
[----:B------:R-:W-:Y:S01]  /*7160*/  UMOV UR8, 0x1 ;  /* 0x0000000100087882 */ /* 0x000fe20000000000 */
[----:B------:R-:W-:Y:S08]  /*7170*/  @P0 BRA `(.L_x_32) ;  /* 0xffffffd8006c0947 */ /* 0x000ff0000383ffff */
.L_x_24:
[----:B------:R-:W-:-:S04]  /*7180*/  UISETP.NE.AND UP0, UPT, UR6, URZ, UPT ;  /* 0x0000003f0600728c */ /* 0x000fc8000bf05270 */
[----:B------:R-:W-:-:S06]  /*7190*/  USEL UR6, URZ, 0x1, !UP0 ;  /* 0x000000013f067887 */ /* 0x000fcc000c000000 */
[----:B------:R-:W-:-:S13]  /*71a0*/  ISETP.NE.AND P0, PT, RZ, UR6, PT ;  /* 0x00000006ff007c0c */ /* 0x000fda000bf05270 */
[----:B------:R-:W-:Y:S05]  /*71b0*/  @!P0 BRA `(.L_x_33) ;  /* 0x0000002000e48947 */ /* 0x000fea0003800000 */
[----:B------:R-:W-:Y:S02]  /*71c0*/  WARPGROUP.DEPBAR.LE gsb0, 0x0 ;  /* 0x00008000000079c5 */ /* 0x000fe40000010000 */
[----:B------:R-:W-:Y:S01]  /*71d0*/  FADD R226, R120, R226 ;  /* 0x000000e278e27221 */ /* 0x000fe20000000000 */
[----:B------:R-:W-:Y:S01]  /*71e0*/  FADD R225, R121, R225 ;  /* 0x000000e179e17221 */ /* 0x000fe20000000000 */
[----:B------:R-:W2:Y:S04]  /*71f0*/  LDL.LU R227, [R1+0x8] ;  /* 0x0000080001e37983 */ /* 0x000ea80000300800 */
[----:B------:R0:W-:Y:S04]  /*7200*/  STL [R1+0x290], R226 ;  /* 0x000290e201007387 */ /* 0x0001e80000100800 */
[----:B0-----:R-:W3:Y:S04]  /*7210*/  LDL.LU R226, [R1+0x4] ;  /* 0x0000040001e27983 */ /* 0x001ee80000300800 */
[----:B------:R0:W-:Y:S04]  /*7220*/  STL [R1+0x294], R225 ;  /* 0x000294e101007387 */ /* 0x0001e80000100800 */
[----:B0-----:R-:W4:Y:S01]  /*7230*/  LDL.LU R225, [R1] ;  /* 0x0000000001e17983 */ /* 0x001f220000300800 */
[----:B------:R-:W-:Y:S01]  /*7240*/  FADD R224, R122, R224 ;  /* 0x000000e07ae07221 */ /* 0x000fe20000000000 */
[----:B------:R-:W-:Y:S01]  /*7250*/  FADD R223, R123, R223 ;  /* 0x000000df7bdf7221 */ /* 0x000fe20000000000 */
[----:B------:R-:W-:Y:S01]  /*7260*/  FADD R222, R124, R222 ;  /* 0x000000de7cde7221 */ /* 0x000fe20000000000 */
[----:B------:R-:W-:Y:S01]  /*7270*/  FADD R221, R125, R221 ;  /* 0x000000dd7ddd7221 */ /* 0x000fe20000000000 */
[----:B------:R-:W-:Y:S01]  /*7280*/  FADD R220, R126, R220 ;  /* 0x000000dc7edc7221 */ /* 0x000fe20000000000 */
[----:B------:R-:W-:Y:S01]  /*7290*/  STL [R1+0x298], R224 ;  /* 0x000298e001007387 */ /* 0x000fe20000100800 */
        /* <DEDUP_REMOVED lines=33> */
[----:B-----5:R-:W-:Y:S01]  /*74b0*/  FADD R2, R152, R2 ;  /* 0x0000000298027221 */ /* 0x020fe20000000000 */
[----:B------:R-:W-:Y:S01]  /*74c0*/  FADD R0, R153, R0 ;  /* 0x0000000099007221 */ /* 0x000fe20000000000 */
[----:B------:R-:W-:Y:S04]  /*74d0*/  STL [R1+0x2bc], R23 ;  /* 0x0002bc1701007387 */ /* 0x000fe80000100800 */
        /* <DEDUP_REMOVED lines=17> */
[----:B------:R0:W-:Y:S04]  /*75f0*/  STL [R1+0x304], R5 ;  /* 0x0003040501007387 */ /* 0x0001e80000100800 */
[----:B0-----:R-:W4:Y:S01]  /*7600*/  LDL.LU R5, [R1+0xc] ;  /* 0x00000c0001057983 */ /* 0x001f220000300800 */
[----:B--2---:R-:W-:Y:S01]  /*7610*/  FADD R227, R156, R227 ;  /* 0x000000e39ce37221 */ /* 0x004fe20000000000 */
[----:B---3--:R-:W-:Y:S01]  /*7620*/  FADD R226, R155, R226 ;  /* 0x000000e29be27221 */ /* 0x008fe20000000000 */
[----:B----4-:R-:W-:-:S05]  /*7630*/  FADD R225, R154, R225 ;  /* 0x000000e19ae17221 */ /* 0x010fca0000000000 */
[----:B------:R0:W-:Y:S04]  /*7640*/  STL [R1], R225 ;  /* 0x000000e101007387 */ /* 0x0001e80000100800 */
[----:B------:R-:W2:Y:S04]  /*7650*/  LDL.LU R6, [R1+0x10] ;  /* 0x0000100001067983 */ /* 0x000ea80000300800 */
[----:B------:R3:W-:Y:S04]  /*7660*/  STL [R1+0x4], R226 ;  /* 0x000004e201007387 */ /* 0x0007e80000100800 */
[----:B------:R-:W4:Y:S04]  /*7670*/  LDL.LU R7, [R1+0x14] ;  /* 0x0000140001077983 */ /* 0x000f280000300800 */
[----:B------:R1:W-:Y:S04]  /*7680*/  STL [R1+0x8], R227 ;  /* 0x000008e301007387 */ /* 0x0003e80000100800 */
        /* <DEDUP_REMOVED lines=26> */
[----:B---3--:R-:W3:Y:S04]  /*7830*/  LDL.LU R226, [R1+0x80] ;  /* 0x0000800001e27983 */ /* 0x008ee80000300800 */
[----:B-1----:R-:W3:Y:S01]  /*7840*/  LDL.LU R227, [R1+0x84] ;  /* 0x0000840001e37983 */ /* 0x002ee20000300800 */
[----:B------:R-:W-:-:S05]  /*7850*/  FADD R5, R157, R5 ;  /* 0x000000059d057221 */ /* 0x000fca0000000000 */
[----:B------:R0:W-:Y:S01]  /*7860*/  STL [R1+0xc], R5 ;  /* 0x00000c0501007387 */ /* 0x0001e20000100800 */
[----:B--2---:R-:W-:Y:S01]  /*7870*/  FADD R6, R158, R6 ;  /* 0x000000069e067221 */ /* 0x004fe20000000000 */
        /* <DEDUP_REMOVED lines=54> */
[----:B---3--:R-:W-:-:S03]  /*7be0*/  FADD R226, R186, R226 ;  /* 0x000000e2bae27221 */ /* 0x008fc60000000000 */
[----:B0-----:R-:W3:Y:S01]  /*7bf0*/  LDL.LU R5, [R1+0x88] ;  /* 0x0000880001057983 */ /* 0x001ee20000300800 */
[----:B------:R-:W-:-:S03]  /*7c00*/  FADD R227, R187, R227 ;  /* 0x000000e3bbe37221 */ /* 0x000fc60000000000 */
[----:B------:R0:W-:Y:S04]  /*7c10*/  STL [R1+0x7c], R225 ;  /* 0x00007ce101007387 */ /* 0x0001e80000100800 */
[----:B-1----:R-:W3:Y:S04]  /*7c20*/  LDL.LU R6, [R1+0x8c] ;  /* 0x00008c0001067983 */ /* 0x002ee80000300800 */
[----:B------:R1:W-:Y:S04]  /*7c30*/  STL [R1+0x80], R226 ;  /* 0x000080e201007387 */ /* 0x0003e80000100800 */
[----:B--2---:R-:W2:Y:S04]  /*7c40*/  LDL.LU R7, [R1+0x90] ;  /* 0x0000900001077983 */ /* 0x004ea80000300800 */
[----:B------:R1:W-:Y:S04]  /*7c50*/  STL [R1+0x84], R227 ;  /* 0x000084e301007387 */ /* 0x0003e80000100800 */
        /* <DEDUP_REMOVED lines=28> */
[----:B---3--:R-:W-:Y:S01]  /*7e20*/  FADD R5, R188, R5 ;  /* 0x00000005bc057221 */ /* 0x008fe20000000000 */
[----:B------:R-:W-:-:S04]  /*7e30*/  FADD R6, R189, R6 ;  /* 0x00000006bd067221 */ /* 0x000fc80000000000 */
[----:B------:R0:W-:Y:S01]  /*7e40*/  STL [R1+0x88], R5 ;  /* 0x0000880501007387 */ /* 0x0001e20000100800 */
[----:B--2---:R-:W-:-:S03]  /*7e50*/  FADD R7, R190, R7 ;  /* 0x00000007be077221 */ /* 0x004fc60000000000 */
        /* <DEDUP_REMOVED lines=89> */
[----:B------:R-:W-:Y:S01]  /*83f0*/  FADD R5, R27, R5 ;  /* 0x000000051b057221 */ /* 0x000fe20000000000 */
        /* <DEDUP_REMOVED lines=185> */
[----:B------:R-:W-:-:S05]  /*8f90*/  FADD R5, R89, R5 ;  /* 0x0000000559057221 */ /* 0x000fca0000000000 */
[----:B------:R0:W-:Y:S01]  /*8fa0*/  STL [R1+0x1fc], R5 ;  /* 0x0001fc0501007387 */ /* 0x0001e20000100800 */
[----:B------:R-:W-:-:S03]  /*8fb0*/  FADD R6, R90, R6 ;  /* 0x000000065a067221 */ /* 0x000fc60000000000 */
[----:B0-----:R0:W5:Y:S01]  /*8fc0*/  LDL.LU R5, [R1+0x304] ;  /* 0x0003040001057983 */ /* 0x0011620000300800 */
[----:B--2---:R-:W-:-:S03]  /*8fd0*/  FADD R7, R91, R7 ;  /* 0x000000075b077221 */ /* 0x004fc60000000000 */
[----:B------:R1:W-:Y:S01]  /*8fe0*/  STL [R1+0x200], R6 ;  /* 0x0002000601007387 */ /* 0x0003e20000100800 */
[----:B---3--:R-:W-:Y:S01]  /*8ff0*/  FADD R8, R92, R8 ;  /* 0x000000085c087221 */ /* 0x008fe20000000000 */
[----:B----4-:R-:W-:Y:S02]  /*9000*/  FADD R9, R93, R9 ;  /* 0x000000095d097221 */ /* 0x010fe40000000000 */
[----:B-1----:R0:W5:Y:S01]  /*9010*/  LDL.LU R6, [R1+0x300] ;  /* 0x0003000001067983 */ /* 0x0021620000300800 */
[----:B------:R-:W-:-:S03]  /*9020*/  FADD R10, R94, R10 ;  /* 0x0000000a5e0a7221 */ /* 0x000fc60000000000 */
[----:B------:R1:W-:Y:S01]  /*9030*/  STL [R1+0x204], R7 ;  /* 0x0002040701007387 */ /* 0x0003e20000100800 */
[----:B------:R-:W-:-:S03]  /*9040*/  FADD R11, R95, R11 ;  /* 0x0000000b5f0b7221 */ /* 0x000fc60000000000 */
[----:B-1----:R0:W5:Y:S01]  /*9050*/  LDL.LU R7, [R1+0x2fc] ;  /* 0x0002fc0001077983 */ /* 0x0021620000300800 */
[----:B------:R-:W-:-:S03]  /*9060*/  FADD R12, R96, R12 ;  /* 0x0000000c600c7221 */ /* 0x000fc60000000000 */
[----:B------:R1:W-:Y:S01]  /*9070*/  STL [R1+0x208], R8 ;  /* 0x0002080801007387 */ /* 0x0003e20000100800 */
[----:B------:R-:W-:Y:S01]  /*9080*/  FADD R13, R97, R13 ;  /* 0x0000000d610d7221 */ /* 0x000fe20000000000 */
[----:B------:R-:W-:Y:S02]  /*9090*/  FADD R14, R98, R14 ;  /* 0x0000000e620e7221 */ /* 0x000fe40000000000 */
[----:B-1----:R0:W5:Y:S04]  /*90a0*/  LDL.LU R8, [R1+0x2f8] ;  /* 0x0002f80001087983 */ /* 0x0021680000300800 */
[----:B------:R1:W-:Y:S01]  /*90b0*/  STL [R1+0x20c], R9 ;  /* 0x00020c0901007387 */ /* 0x0003e20000100800 */
[----:B------:R-:W-:Y:S01]  /*90c0*/  FADD R15, R99, R15 ;  /* 0x0000000f630f7221 */ /* 0x000fe20000000000 */
[----:B------:R-:W-:-:S02]  /*90d0*/  FADD R16, R100, R16 ;  /* 0x0000001064107221 */ /* 0x000fc40000000000 */
[----:B-1----:R0:W5:Y:S04]  /*90e0*/  LDL.LU R9, [R1+0x2f4] ;  /* 0x0002f40001097983 */ /* 0x0021680000300800 */
[----:B------:R1:W-:Y:S01]  /*90f0*/  STL [R1+0x210], R10 ;  /* 0x0002100a01007387 */ /* 0x0003e20000100800 */
[----:B------:R-:W-:-:S03]  /*9100*/  FADD R17, R101, R17 ;  /* 0x0000001165117221 */ /* 0x000fc60000000000 */
        /* <DEDUP_REMOVED lines=55> */
[----:B------:R1:W-:Y:S04]  /*9480*/  STL [R1+0x25c], R221 ;  /* 0x00025cdd01007387 */ /* 0x0003e80000100800 */
        /* <DEDUP_REMOVED lines=11> */
[----:B------:R0:W-:Y:S02]  /*9540*/  STL [R1+0x274], R227 ;  /* 0x000274e301007387 */ /* 0x0001e40000100800 */
.L_x_33:
[----:B------:R-:W-:Y:S02]  /*9550*/  WARPGROUP.DEPBAR.LE gsb0, 0x0 ;  /* 0x00008000000079c5 */ /* 0x000fe40000010000 */
[----:B------:R-:W2:Y:S02]  /*9560*/  LDC R24, c[0x0][0x28c] ;  /* 0x0000a300ff187b82 */ /* 0x000ea40000000800 */
[----:B--2---:R-:W-:-:S13]  /*9570*/  ISETP.GE.AND P0, PT, R24, 0x1, PT ;  /* 0x000000011800780c */ /* 0x004fda0003f06270 */
[----:B------:R-:W-:Y:S05]  /*9580*/  @!P0 BRA `(.L_x_34) ;  /* 0x0000000000608947 */ /* 0x000fea0003800000 */
[----:B------:R-:W-:-:S06]  /*9590*/  UISETP.NE.AND UP0, UPT, UR22, 0x3, UPT ;  /* 0x000000031600788c */ /* 0x000fcc000bf05270 */
[----:B------:R-:W-:-:S13]  /*95a0*/  PLOP3.LUT P0, PT, PT, PT, UP0, 0x80, 0x0 ;  /* 0x000000000000781c */ /* 0x000fda0003f0f008 */
[----:B------:R-:W-:Y:S05]  /*95b0*/  @!P0 BRA `(.L_x_35) ;  /* 0x0000000000048947 */ /* 0x000fea0003800000 */
[----:B------:R-:W-:Y:S01]  /*95c0*/  BPT.TRAP 0x1 ;  /* 0x000000040000795c */ /* 0x000fe20000300000 */
.L_x_35:
[----:B-----5:R2:W-:Y:S04]  /*95d0*/  STL [R1+0x290], R0 ;  /* 0x0002900001007387 */ /* 0x0205e80000100800 */
[----:B0-----:R-:W3:Y:S04]  /*95e0*/  LDL R227, [R1+0x27c] ;  /* 0x00027c0001e37983 */ /* 0x001ee80000100800 */
[----:B--2---:R-:W2:Y:S01]  /*95f0*/  LDL R0, [R1+0x278] ;  /* 0x0002780001007983 */ /* 0x004ea20000100800 */
[----:B------:R-:W-:Y:S01]  /*9600*/  UISETP.LT.AND UP1, UPT, UR12, 0x1, UPT ;  /* 0x000000010c00788c */ /* 0x000fe2000bf21270 */
[----:B------:R-:W-:Y:S01]  /*9610*/  IMAD.U32 R25, RZ, RZ, UR15 ;  /* 0x0000000fff197e24 */ /* 0x000fe2000f8e00ff */
[----:B--2---:R-:W-:-:S02]  /*9620*/  ISETP.NE.AND P0, PT, R0, RZ, PT ;  /* 0x000000ff0000720c */ /* 0x004fc40003f05270 */
[----:B------:R2:W5:Y:S11]  /*9630*/  LDL.LU R0, [R1+0x290] ;  /* 0x0002900001007983 */ /* 0x0005760000300800 */
[----:B------:R-:W-:-:S05]  /*9640*/  VOTEU.ANY UP0, P0 ;  /* 0x00000000003f7886 */ /* 0x000fca0000000100 */
[----:B------:R-:W-:-:S04]  /*9650*/  @UP0 USEL UR6, UR12, 0x1, UP1 ;  /* 0x000000010c060887 */ /* 0x000fc80008800000 */
[----:B------:R-:W-:-:S06]  /*9660*/  @UP0 UIADD3 UR6, UR5, UR12, -UR6 ;  /* 0x0000000c05060290 */ /* 0x000fcc000fffe806 */
[----:B------:R-:W-:-:S04]  /*9670*/  IMAD.U32 R24, RZ, RZ, UR6 ;  /* 0x00000006ff187e24 */ /* 0x000fc8000f8e00ff */
[----:B------:R-:W-:-:S05]  /*9680*/  @P0 IMAD.SHL.U32 R24, R24, 0x8, RZ ;  /* 0x0000000818180824 */ /* 0x000fca00078e00ff */
[----:B------:R-:W-:Y:S01]  /*9690*/  @P0 LOP3.LUT R24, R24, 0x78, RZ, 0xc0, !PT ;  /* 0x0000007818180812 */ /* 0x000fe200078ec0ff */
[----:B------:R-:W-:-:S03]  /*96a0*/  UISETP.GT.U32.AND UP0, UPT, UR13, 0x1, UPT ;  /* 0x000000010d00788c */ /* 0x000fc6000bf04070 */
[----:B------:R-:W-:-:S04]  /*96b0*/  @P0 IADD3 R24, R25, 0x80, R24 ;  /* 0x0000008019180810 */ /* 0x000fc80007ffe018 */
[----:B---3--:R-:W-:-:S04]  /*96c0*/  @P0 PRMT R24, R227, 0x654, R24 ;  /* 0x00000654e3180816 */ /* 0x008fc80000000018 */
[----:B------:R2:W-:Y:S01]  /*96d0*/  @P0 SYNCS.ARRIVE.TRANS64.RED.A1T0 RZ, [R24+URZ], RZ ;  /* 0x000000ff18ff09a7 */ /* 0x0005e2000810043f */
[----:B------:R-:W-:-:S13]  /*96e0*/  PLOP3.LUT P0, PT, PT, PT, UP0, 0x80, 0x0 ;  /* 0x000000000000781c */ /* 0x000fda0003f0f008 */
[----:B--2---:R-:W-:Y:S05]  /*96f0*/  @P0 BRA `(.L_x_34) ;  /* 0x0000000000040947 */ /* 0x004fea0003800000 */
[----:B------:R-:W-:Y:S01]  /*9700*/  BPT.TRAP 0x1 ;  /* 0x000000040000795c */ /* 0x000fe20000300000 */
.L_x_34:
[----:B-----5:R2:W-:Y:S01]  /*9710*/  STL [R1+0x294], R2 ;  /* 0x0002940201007387 */ /* 0x0205e20000100800 */
[----:B------:R-:W1:Y:S01]  /*9720*/  LDC R28, c[0x0][0x288] ;  /* 0x0000a200ff1c7b82 */ /* 0x000e620000000800 */
[----:B------:R-:W-:Y:S02]  /*9730*/  ULDC UR6, c[0x0][0x284] ;  /* 0x0000a10000067ab9 */ /* 0x000fe40000000800 */
[----:B--2---:R-:W2:Y:S04]  /*9740*/  LDL.LU R2, [R1+0x28c] ;  /* 0x00028c0001027983 */ /* 0x004ea80000300800 */
[----:B------:R0:W-:Y:S04]  /*9750*/  STL [R1+0x290], R0 ;  /* 0x0002900001007387 */ /* 0x0001e80000100800 */
[----:B0-----:R-:W3:Y:S01]  /*9760*/  LDL.LU R0, [R1+0x288] ;  /* 0x0002880001007983 */ /* 0x001ee20000300800 */
[----:B------:R-:W0:Y:S02]  /*9770*/  S2R R227, SR_TID.X ;  /* 0x0000000000e37919 */ /* 0x000e240000002100 */
[----:B0-----:R-:W-:-:S02]  /*9780*/  SHF.R.U32.HI R24, RZ, 0x2, R227 ;  /* 0x00000002ff187819 */ /* 0x001fc400000116e3 */
[----:B------:R-:W-:Y:S02]  /*9790*/  LOP3.LUT R26, R227, 0x60, RZ, 0xc0, !PT ;  /* 0x00000060e31a7812 */ /* 0x000fe400078ec0ff */
[----:B------:R-:W-:Y:S02]  /*97a0*/  SHF.R.U32.HI R27, RZ, 0x7, R227 ;  /* 0x00000007ff1b7819 */ /* 0x000fe400000116e3 */
[----:B------:R-:W-:Y:S02]  /*97b0*/  LOP3.LUT R25, R24, 0x7, RZ, 0xc0, !PT ;  /* 0x0000000718197812 */ /* 0x000fe400078ec0ff */
[----:B------:R-:W-:Y:S02]  /*97c0*/  SHF.R.U32.HI R26, RZ, 0x1, R26 ;  /* 0x00000001ff1a7819 */ /* 0x000fe4000001161a */
[----:B------:R-:W-:Y:S02]  /*97d0*/  LOP3.LUT R24, R27, 0x1, RZ, 0xc0, !PT ;  /* 0x000000011b187812 */ /* 0x000fe400078ec0ff */
[----:B------:R-:W-:-:S02]  /*97e0*/  IADD3 R31, RZ, -R26, -R25 ;  /* 0x8000001aff1f7210 */ /* 0x000fc40007ffe819 */
[----:B------:R-:W-:Y:S01]  /*97f0*/  LOP3.LUT R27, R227, 0x3, RZ, 0xc0, !PT ;  /* 0x00000003e31b7812 */ /* 0x000fe200078ec0ff */
[C---:B------:R-:W-:Y:S02]  /*9800*/  IMAD.SHL.U32 R30, R24.reuse, 0x40, RZ ;  /* 0x00000040181e7824 */ /* 0x040fe400078e00ff */
[----:B------:R-:W-:Y:S02]  /*9810*/  IMAD R31, R24, -0x40, R31 ;  /* 0xffffffc0181f7824 */ /* 0x000fe400078e021f */
[----:B--2---:R-:W-:Y:S02]  /*9820*/  IMAD R29, R2, 0xc0, RZ ;  /* 0x000000c0021d7824 */ /* 0x004fe400078e02ff */
[----:B------:R0:W5:Y:S01]  /*9830*/  LDL.LU R2, [R1+0x294] ;  /* 0x0002940001027983 */ /* 0x0001620000300800 */
[----:B---3--:R-:W-:Y:S02]  /*9840*/  IMAD.WIDE R36, R0, 0x100, RZ ;  /* 0x0000010000247825 */ /* 0x008fe400078e02ff */
[----:B-1----:R-:W-:-:S02]  /*9850*/  ISETP.GE.AND P0, PT, R29, R28, PT ;  /* 0x0000001c1d00720c */ /* 0x002fc40003f06270 */
[----:B------:R-:W-:Y:S01]  /*9860*/  LOP3.LUT R25, R30, 0x40, R25, 0xe2, !PT ;  /* 0x000000401e197812 */ /* 0x000fe200078ee219 */
[----:B------:R-:W-:Y:S02]  /*9870*/  IMAD.SHL.U32 R24, R0, 0x100, RZ ;  /* 0x0000010000187824 */ /* 0x000fe400078e00ff */
[----:B------:R0:W5:Y:S01]  /*9880*/  LDL.LU R0, [R1+0x290] ;  /* 0x0002900001007983 */ /* 0x0001620000300800 */
[----:B------:R-:W-:Y:S02]  /*9890*/  IMAD.SHL.U32 R34, R227, 0x2, RZ ;  /* 0x00000002e3227824 */ /* 0x000fe400078e00ff */
[C---:B------:R-:W-:Y:S01]  /*98a0*/  ISETP.GE.OR P0, PT, R24.reuse, UR6, P0 ;  /* 0x0000000618007c0c */ /* 0x040fe20008706670 */
[----:B------:R-:W-:Y:S01]  /*98b0*/  IMAD R42, R27, -0x2, R28 ;  /* 0xfffffffe1b2a7824 */ /* 0x000fe200078e021c */
[----:B------:R-:W-:Y:S01]  /*98c0*/  IADD3 R41, -R24, UR6, R31 ;  /* 0x0000000618297c10 */ /* 0x000fe2000fffe11f */
[----:B------:R-:W-:Y:S01]  /*98d0*/  IMAD.MOV.U32 R43, RZ, RZ, -0x1 ;  /* 0xffffffffff2b7424 */ /* 0x000fe200078e00ff */
[----:B------:R-:W-:Y:S01]  /*98e0*/  LOP3.LUT R40, R36, R25, R26, 0xfe, !PT ;  /* 0x0000001924287212 */ /* 0x000fe200078efe1a */
[----:B------:R-:W-:Y:S01]  /*98f0*/  IMAD.IADD R42, R42, 0x1, -R29 ;  /* 0x000000012a2a7824 */ /* 0x000fe200078e0a1d */
[----:B------:R-:W-:-:S07]  /*9900*/  LOP3.LUT R34, R29, 0x6, R34, 0xf8, !PT ;  /* 0x000000061d227812 */ /* 0x000fce00078ef822 */
[----:B0-----:R-:W-:Y:S05]  /*9910*/  @P0 BRA `(.L_x_36) ;  /* 0x000000e4001c0947 */ /* 0x001fea0003800000 */
[----:B------:R-:W0:Y:S01]  /*9920*/  LDC.64 R24, c[0x0][0x5c8] ;  /* 0x00017200ff187b82 */ /* 0x000e220000000a00 */
[----:B------:R-:W-:Y:S01]  /*9930*/  USHF.R.S32.HI UR8, URZ, 0x1f, UR14 ;  /* 0x0000001f3f087899 */ /* 0x000fe2000801140e */
[--C-:B------:R-:W-:Y:S01]  /*9940*/  SHF.R.S32.HI R35, RZ, 0x1f, R34.reuse ;  /* 0x0000001fff237819 */ /* 0x100fe20000011422 */
[----:B------:R-:W-:Y:S01]  /*9950*/  ULDC.64 UR10, c[0x0][0x5d0] ;  /* 0x00017400000a7ab9 */ /* 0x000fe20000000a00 */
[----:B------:R-:W-:Y:S01]  /*9960*/  BSSY B0, `(.L_x_36) ;  /* 0x0000e42000007945 */ /* 0x000fe20003800000 */
[----:B------:R-:W-:Y:S02]  /*9970*/  UIMAD UR6, UR8, UR10, URZ ;  /* 0x0000000a080672a4 */ /* 0x000fe4000f8e023f */
[----:B------:R-:W-:Y:S02]  /*9980*/  IMAD.U32 R31, RZ, RZ, UR10 ;  /* 0x0000000aff1f7e24 */ /* 0x000fe4000f8e00ff */
[----:B------:R-:W-:Y:S02]  /*9990*/  UIMAD UR6, UR14, UR11, UR6 ;  /* 0x0000000b0e0672a4 */ /* 0x000fe4000f8e0206 */
[----:B------:R-:W-:-:S04]  /*99a0*/  IMAD.WIDE.U32 R30, R31, UR14, R34 ;  /* 0x0000000e1f1e7c25 */ /* 0x000fc8000f8e0022 */
[----:B------:R-:W-:Y:S01]  /*99b0*/  VIADD R31, R31, UR6 ;  /* 0x000000061f1f7c36 */ /* 0x000fe20008000000 */
[----:B------:R-:W-:Y:S01]  /*99c0*/  ULDC.64 UR6, c[0x0][0x5c0] ;  /* 0x0001700000067ab9 */ /* 0x000fe20000000a00 */
[-C--:B0-----:R-:W-:Y:S02]  /*99d0*/  IMAD R26, R37, R24.reuse, RZ ;  /* 0x00000018251a7224 */ /* 0x081fe400078e02ff */
[----:B------:R-:W-:-:S04]  /*99e0*/  IMAD.WIDE.U32 R30, R40, R24, R30 ;  /* 0x00000018281e7225 */ /* 0x000fc800078e001e */
[----:B------:R-:W-:Y:S01]  /*99f0*/  IMAD R27, R40, R25, R26 ;  /* 0x00000019281b7224 */ /* 0x000fe200078e021a */
[----:B------:R-:W-:Y:S01]  /*9a00*/  IADD3 R32, P5, R30, UR6, RZ ;  /* 0x000000061e207c10 */ /* 0x000fe2000ffbe0ff */
[C---:B------:R-:W-:Y:S01]  /*9a10*/  IMAD.SHL.U32 R29, R24.reuse, 0x8, RZ ;  /* 0x00000008181d7824 */ /* 0x040fe200078e00ff */
[C---:B------:R-:W-:Y:S01]  /*9a20*/  LEA R26, P2, R24.reuse, R30, 0x7 ;  /* 0x0000001e181a7211 */ /* 0x040fe200078438ff */
[----:B------:R-:W-:Y:S01]  /*9a30*/  IMAD.IADD R38, R31, 0x1, R27 ;  /* 0x000000011f267824 */ /* 0x000fe200078e021b */
[----:B------:R-:W-:Y:S02]  /*9a40*/  SHF.L.U64.HI R27, R24, 0x3, R25 ;  /* 0x00000003181b7819 */ /* 0x000fe40000010219 */
[----:B------:R-:W-:Y:S02]  /*9a50*/  IADD3 R30, P0, P1, R30, UR6, R29 ;  /* 0x000000061e1e7c10 */ /* 0x000fe4000f91e01d */
[----:B------:R-:W-:Y:S02]  /*9a60*/  IADD3.X R33, R38, UR7, RZ, P5, !PT ;  /* 0x0000000726217c10 */ /* 0x000fe4000affe4ff */
[----:B------:R-:W-:-:S02]  /*9a70*/  FSETP.NEU.AND P5, PT, RZ, UR21, PT ;  /* 0x00000015ff007c0b */ /* 0x000fc4000bfad000 */
[----:B------:R-:W-:Y:S02]  /*9a80*/  LEA.HI.X R24, R24, R38, R25, 0x7, P2 ;  /* 0x0000002618187211 */ /* 0x000fe400010f3c19 */
[C---:B------:R-:W-:Y:S02]  /*9a90*/  IADD3 R28, P2, P4, R26.reuse, UR6, R29 ;  /* 0x000000061a1c7c10 */ /* 0x040fe4000fc5e01d */
[----:B------:R-:W-:Y:S02]  /*9aa0*/  IADD3 R26, P6, R26, UR6, RZ ;  /* 0x000000061a1a7c10 */ /* 0x000fe4000ffde0ff */
[--C-:B------:R-:W-:Y:S02]  /*9ab0*/  IADD3.X R31, R38, UR7, R27.reuse, P0, P1 ;  /* 0x00000007261f7c10 */ /* 0x100fe400087e241b */
[C---:B------:R-:W-:Y:S02]  /*9ac0*/  IADD3.X R29, R24.reuse, UR7, R27, P2, P4 ;  /* 0x00000007181d7c10 */ /* 0x040fe400097e841b */
[----:B------:R-:W-:Y:S01]  /*9ad0*/  IADD3.X R27, R24, UR7, RZ, P6, !PT ;  /* 0x00000007181b7c10 */ /* 0x000fe2000b7fe4ff */
[----:B------:R-:W-:Y:S06]  /*9ae0*/  @!P5 BRA `(.L_x_37) ;  /* 0x000000a8001cd947 */ /* 0x000fec0003800000 */
[----:B------:R-:W-:Y:S01]  /*9af0*/  ULDC.64 UR6, c[0x0][0x5b8] ;  /* 0x00016e0000067ab9 */ /* 0x000fe20000000a00 */
[----:B------:R-:W-:Y:S01]  /*9b00*/  BSSY B1, `(.L_x_38) ;  /* 0x0000013000017945 */ /* 0x000fe20003800000 */
[----:B------:R-:W-:Y:S01]  /*9b10*/  IMAD.U32 R25, RZ, RZ, UR6 ;  /* 0x00000006ff197e24 */ /* 0x000fe2000f8e00ff */
[----:B------:R-:W-:-:S03]  /*9b20*/  UIMAD UR6, UR8, UR6, URZ ;  /* 0x00000006080672a4 */ /* 0x000fc6000f8e023f */
[----:B------:R-:W-:Y:S01]  /*9b30*/  IMAD.WIDE.U32 R34, R25, UR14, R34 ;  /* 0x0000000e19227c25 */ /* 0x000fe2000f8e0022 */
[----:B------:R-:W-:Y:S01]  /*9b40*/  UIMAD UR6, UR14, UR7, UR6 ;  /* 0x000000070e0672a4 */ /* 0x000fe2000f8e0206 */
[----:B------:R-:W-:Y:S02]  /*9b50*/  ULDC.64 UR8, c[0x0][0x5a8] ;  /* 0x00016a0000087ab9 */ /* 0x000fe40000000a00 */
[--C-:B------:R-:W-:Y:S01]  /*9b60*/  IMAD.MOV.U32 R38, RZ, RZ, R34.reuse ;  /* 0x000000ffff267224 */ /* 0x100fe200078e0022 */
[----:B------:R-:W-:Y:S02]  /*9b70*/  PRMT R34, RZ, 0x7610, R34 ;  /* 0x00007610ff227816 */ /* 0x000fe40000000022 */
[----:B------:R-:W-:Y:S01]  /*9b80*/  VIADD R39, R35, UR6 ;  /* 0x0000000623277c36 */ /* 0x000fe20008000000 */
[----:B------:R-:W-:Y:S02]  /*9b90*/  ULDC.64 UR6, c[0x0][0x5b0] ;  /* 0x00016c0000067ab9 */ /* 0x000fe40000000a00 */
[----:B------:R-:W-:-:S02]  /*9ba0*/  IMAD R35, R37, UR6, RZ ;  /* 0x0000000625237c24 */ /* 0x000fc4000f8e02ff */
[----:B------:R-:W-:-:S04]  /*9bb0*/  IMAD.WIDE.U32 R24, R40, UR6, R38 ;  /* 0x0000000628187c25 */ /* 0x000fc8000f8e0026 */
[----:B------:R-:W-:Y:S01]  /*9bc0*/  IMAD R35, R40, UR7, R35 ;  /* 0x0000000728237c24 */ /* 0x000fe2000f8e0223 */
[----:B------:R-:W-:-:S04]  /*9bd0*/  IADD3 R24, P0, R24, UR8, RZ ;  /* 0x0000000818187c10 */ /* 0x000fc8000ff1e0ff */
[----:B------:R-:W-:Y:S02]  /*9be0*/  IADD3.X R25, R25, UR9, R35, P0, !PT ;  /* 0x0000000919197c10 */ /* 0x000fe400087fe423 */
[----:B------:R-:W-:-:S04]  /*9bf0*/  ISETP.GE.AND P0, PT, R41, 0x1, PT ;  /* 0x000000012900780c */ /* 0x000fc80003f06270 */
[----:B------:R-:W-:-:S13]  /*9c00*/  ISETP.LT.OR P2, PT, R42, 0x1, !P0 ;  /* 0x000000012a00780c */ /* 0x000fda0004741670 */
[----:B------:R-:W-:Y:S05]  /*9c10*/  @P2 BRA `(.L_x_39) ;  /* 0x0000000000042947 */ /* 0x000fea0003800000 */
[----:B------:R0:W5:Y:S02]  /*9c20*/  LDG.E.U8 R34, desc[UR18][R24.64] ;  /* 0x0000001218227981 */ /* 0x000164000c1e1100 */
.L_x_39:
[----:B------:R-:W-:Y:S05]  /*9c30*/  BSYNC B1 ;  /* 0x0000000000017941 */ /* 0x000fea0003800000 */
.L_x_38:
[----:B-----5:R-:W-:Y:S01]  /*9c40*/  LOP3.LUT R34, R34, 0xff, RZ, 0xc0, !PT ;  /* 0x000000ff22227812 */ /* 0x020fe200078ec0ff */
[----:B------:R-:W-:Y:S01]  /*9c50*/  BSSY B1, `(.L_x_40) ;  /* 0x000000f000017945 */ /* 0x000fe20003800000 */
[----:B------:R-:W-:Y:S02]  /*9c60*/  ISETP.LT.OR P4, PT, R42, 0x2, !P0 ;  /* 0x000000022a00780c */ /* 0x000fe40004781670 */
[----:B------:R-:W-:Y:S02]  /*9c70*/  F2FP.F16.E4M3.UNPACK_B R34, R34 ;  /* 0x00000022ff22723e */ /* 0x000fe400020006ff */
[----:B------:R-:W-:-:S03]  /*9c80*/  IADD3 R45, P1, R40, 0x8, RZ ;  /* 0x00000008282d7810 */ /* 0x000fc60007f3e0ff */
[----:B------:R-:W-:-:S05]  /*9c90*/  HADD2.F32 R34, -RZ, R34.H0_H0 ;  /* 0x20000022ff227230 */ /* 0x000fca0000004100 */
[----:B------:R-:W-:Y:S01]  /*9ca0*/  FMUL R35, R34, UR21 ;  /* 0x0000001522237c20 */ /* 0x000fe20008400000 */
[----:B------:R-:W-:-:S03]  /*9cb0*/  IMAD.X R34, RZ, RZ, R37, P1 ;  /* 0x000000ffff227224 */ /* 0x000fc600008e0625 */
[----:B------:R-:W-:Y:S01]  /*9cc0*/  FFMA R35, R226, UR20, R35 ;  /* 0x00000014e2237c23 */ /* 0x000fe20008000023 */
[----:B------:R-:W-:-:S04]  /*9cd0*/  IMAD R34, R34, UR6, RZ ;  /* 0x0000000622227c24 */ /* 0x000fc8000f8e02ff */
[----:B------:R-:W-:Y:S01]  /*9ce0*/  F2FP.SATFINITE.E4M3.F32.PACK_AB_MERGE_C R35, RZ, R35, RZ ;  /* 0x00000023ff23723e */ /* 0x000fe200048070ff */
[--C-:B------:R-:W-:Y:S01]  /*9cf0*/  IMAD R47, R45, UR7, R34.reuse ;  /* 0x000000072d2f7c24 */ /* 0x100fe2000f8e0222 */
[----:B------:R-:W-:-:S03]  /*9d00*/  PRMT R34, RZ, 0x7610, R34 ;  /* 0x00007610ff227816 */ /* 0x000fc60000000022 */
[----:B------:R1:W-:Y:S01]  /*9d10*/  @!P2 STG.E.U8 desc[UR18][R32.64], R35 ;  /* 0x000000232000a986 */ /* 0x0003e2000c101112 */
[----:B------:R-:W-:Y:S05]  /*9d20*/  @P4 BRA `(.L_x_41) ;  /* 0x0000000000044947 */ /* 0x000fea0003800000 */
[----:B------:R2:W5:Y:S02]  /*9d30*/  LDG.E.U8 R34, desc[UR18][R24.64+0x1] ;  /* 0x0000011218227981 */ /* 0x000564000c1e1100 */
.L_x_41:
[----:B------:R-:W-:Y:S05]  /*9d40*/  BSYNC B1 ;  /* 0x0000000000017941 */ /* 0x000fea0003800000 */
.L_x_40:
[----:B-----5:R-:W-:Y:S01]  /*9d50*/  LOP3.LUT R44, R34, 0xff, RZ, 0xc0, !PT ;  /* 0x000000ff222c7812 */ /* 0x020fe200078ec0ff */
[----:B-1----:R-:W-:Y:S01]  /*9d60*/  IMAD.WIDE.U32 R34, R45, UR6, R38 ;  /* 0x000000062d227c25 */ /* 0x002fe2000f8e0026 */
[----:B------:R-:W-:Y:S02]  /*9d70*/  BSSY B1, `(.L_x_42) ;  /* 0x000000e000017945 */ /* 0x000fe40003800000 */
[----:B------:R-:W-:Y:S02]  /*9d80*/  F2FP.F16.E4M3.UNPACK_B R44, R44 ;  /* 0x0000002cff2c723e */ /* 0x000fe400020006ff */
[----:B------:R-:W-:-:S03]  /*9d90*/  IADD3 R34, P1, R34, UR8, RZ ;  /* 0x0000000822227c10 */ /* 0x000fc6000ff3e0ff */
[----:B------:R-:W-:Y:S01]  /*9da0*/  HADD2.F32 R44, -RZ, R44.H0_H0 ;  /* 0x2000002cff2c7230 */ /* 0x000fe20000004100 */
[----:B------:R-:W-:Y:S02]  /*9db0*/  IADD3.X R35, R35, UR9, R47, P1, !PT ;  /* 0x0000000923237c10 */ /* 0x000fe40008ffe42f */
[----:B------:R-:W-:Y:S02]  /*9dc0*/  ISETP.GE.AND P1, PT, R41, 0x9, PT ;  /* 0x000000092900780c */ /* 0x000fe40003f26270 */
[----:B------:R-:W-:Y:S02]  /*9dd0*/  FMUL R44, R44, UR21 ;  /* 0x000000152c2c7c20 */ /* 0x000fe40008400000 */
[----:B------:R-:W-:Y:S02]  /*9de0*/  ISETP.LT.OR P2, PT, R42, 0x1, !P1 ;  /* 0x000000012a00780c */ /* 0x000fe40004f41670 */
[----:B------:R-:W-:-:S05]  /*9df0*/  FFMA R44, R225, UR20, R44 ;  /* 0x00000014e12c7c23 */ /* 0x000fca000800002c */
[----:B------:R-:W-:Y:S02]  /*9e00*/  F2FP.SATFINITE.E4M3.F32.PACK_AB_MERGE_C R45, RZ, R44, RZ ;  /* 0x0000002cff2d723e */ /* 0x000fe400048070ff */
[----:B------:R-:W-:-:S03]  /*9e10*/  PRMT R44, RZ, 0x7610, R44 ;  /* 0x00007610ff2c7816 */ /* 0x000fc6000000002c */
[----:B------:R1:W-:Y:S01]  /*9e20*/  @!P4 STG.E.U8 desc[UR18][R32.64+0x1], R45 ;  /* 0x0000012d2000c986 */ /* 0x0003e2000c101112 */
[----:B------:R-:W-:Y:S05]  /*9e30*/  @P2 BRA `(.L_x_43) ;  /* 0x0000000000042947 */ /* 0x000fea0003800000 */
[----:B------:R3:W5:Y:S02]  /*9e40*/  LDG.E.U8 R44, desc[UR18][R34.64] ;  /* 0x00000012222c7981 */ /* 0x000764000c1e1100 */
.L_x_43:
[----:B------:R-:W-:Y:S05]  /*9e50*/  BSYNC B1 ;  /* 0x0000000000017941 */ /* 0x000fea0003800000 */
.L_x_42:
[----:B-----5:R-:W-:Y:S01]  /*9e60*/  LOP3.LUT R44, R44, 0xff, RZ, 0xc0, !PT ;  /* 0x000000ff2c2c7812 */ /* 0x020fe200078ec0ff */
[----:B------:R-:W-:Y:S01]  /*9e70*/  BSSY B1, `(.L_x_44) ;  /* 0x000000b000017945 */ /* 0x000fe20003800000 */
[----:B------:R-:W-:Y:S02]  /*9e80*/  ISETP.LT.OR P4, PT, R42, 0x2, !P1 ;  /* 0x000000022a00780c */ /* 0x000fe40004f81670 */
[----:B------:R-:W-:-:S05]  /*9e90*/  F2FP.F16.E4M3.UNPACK_B R44, R44 ;  /* 0x0000002cff2c723e */ /* 0x000fca00020006ff */
[----:B------:R-:W-:-:S05]  /*9ea0*/  HADD2.F32 R44, -RZ, R44.H0_H0 ;  /* 0x2000002cff2c7230 */ /* 0x000fca0000004100 */
[----:B-1----:R-:W-:Y:S01]  /*9eb0*/  FMUL R45, R44, UR21 ;  /* 0x000000152c2d7c20 */ /* 0x002fe20008400000 */
[----:B------:R-:W-:-:S03]  /*9ec0*/  PRMT R44, RZ, 0x7610, R44 ;  /* 0x00007610ff2c7816 */ /* 0x000fc6000000002c */
[----:B------:R-:W-:-:S05]  /*9ed0*/  FFMA R45, R224, UR20, R45 ;  /* 0x00000014e02d7c23 */ /* 0x000fca000800002d */
[----:B------:R-:W-:-:S05]  /*9ee0*/  F2FP.SATFINITE.E4M3.F32.PACK_AB_MERGE_C R45, RZ, R45, RZ ;  /* 0x0000002dff2d723e */ /* 0x000fca00048070ff */
[----:B------:R1:W-:Y:S01]  /*9ef0*/  @!P2 STG.E.U8 desc[UR18][R30.64], R45 ;  /* 0x0000002d1e00a986 */ /* 0x0003e2000c101112 */
[----:B------:R-:W-:Y:S05]  /*9f00*/  @P4 BRA `(.L_x_45) ;  /* 0x0000000000044947 */ /* 0x000fea0003800000 */
[----:B------:R0:W5:Y:S02]  /*9f10*/  LDG.E.U8 R44, desc[UR18][R34.64+0x1] ;  /* 0x00000112222c7981 */ /* 0x000164000c1e1100 */
.L_x_45:
[----:B------:R-:W-:Y:S05]  /*9f20*/  BSYNC B1 ;  /* 0x0000000000017941 */ /* 0x000fea0003800000 */
.L_x_44:
[----:B-----5:R-:W-:Y:S01]  /*9f30*/  LOP3.LUT R44, R44, 0xff, RZ, 0xc0, !PT ;  /* 0x000000ff2c2c7812 */ /* 0x020fe200078ec0ff */
[----:B------:R-:W-:Y:S01]  /*9f40*/  BSSY B1, `(.L_x_46) ;  /* 0x000000b000017945 */ /* 0x000fe20003800000 */
[----:B------:R-:W-:Y:S02]  /*9f50*/  ISETP.LT.OR P2, PT, R42, 0x9, !P0 ;  /* 0x000000092a00780c */ /* 0x000fe40004741670 */
[----:B------:R-:W-:-:S05]  /*9f60*/  F2FP.F16.E4M3.UNPACK_B R44, R44 ;  /* 0x0000002cff2c723e */ /* 0x000fca00020006ff */
[----:B------:R-:W-:-:S05]  /*9f70*/  HADD2.F32 R44, -RZ, R44.H0_H0 ;  /* 0x2000002cff2c7230 */ /* 0x000fca0000004100 */
[----:B------:R-:W-:-:S04]  /*9f80*/  FMUL R44, R44, UR21 ;  /* 0x000000152c2c7c20 */ /* 0x000fc80008400000 */
[----:B------:R-:W-:-:S05]  /*9f90*/  FFMA R44, R223, UR20, R44 ;  /* 0x00000014df2c7c23 */ /* 0x000fca000800002c */
[----:B-1----:R-:W-:Y:S02]  /*9fa0*/  F2FP.SATFINITE.E4M3.F32.PACK_AB_MERGE_C R45, RZ, R44, RZ ;  /* 0x0000002cff2d723e */ /* 0x002fe400048070ff */
[----:B------:R-:W-:-:S03]  /*9fb0*/  PRMT R44, RZ, 0x7610, R44 ;  /* 0x00007610ff2c7816 */ /* 0x000fc6000000002c */
[----:B------:R1:W-:Y:S01]  /*9fc0*/  @!P4 STG.E.U8 desc[UR18][R30.64+0x1], R45 ;  /* 0x0000012d1e00c986 */ /* 0x0003e2000c101112 */
[----:B------:R-:W-:Y:S05]  /*9fd0*/  @P2 BRA `(.L_x_47) ;  /* 0x0000000000042947 */ /* 0x000fea0003800000 */
[----:B------:R0:W5:Y:S02]  /*9fe0*/  LDG.E.U8 R44, desc[UR18][R24.64+0x8] ;  /* 0x00000812182c7981 */ /* 0x000164000c1e1100 */
.L_x_47:
[----:B------:R-:W-:Y:S05]  /*9ff0*/  BSYNC B1 ;  /* 0x0000000000017941 */ /* 0x000fea0003800000 */
.L_x_46:
        /* <DEDUP_REMOVED lines=12> */
.L_x_49:
[----:B------:R-:W-:Y:S05]  /*a0c0*/  BSYNC B1 ;  /* 0x0000000000017941 */ /* 0x000fea0003800000 */
.L_x_48:
        /* <DEDUP_REMOVED lines=12> */
.L_x_51:
[----:B------:R-:W-:Y:S05]  /*a190*/  BSYNC B1 ;  /* 0x0000000000017941 */ /* 0x000fea0003800000 */
.L_x_50:
        /* <DEDUP_REMOVED lines=12> */
.L_x_53:
[----:B------:R-:W-:Y:S05]  /*a260*/  BSYNC B1 ;  /* 0x0000000000017941 */ /* 0x000fea0003800000 */
.L_x_52:
        /* <DEDUP_REMOVED lines=12> */
.L_x_55:
[----:B------:R-:W-:Y:S05]  /*a330*/  BSYNC B1 ;  /* 0x0000000000017941 */ /* 0x000fea0003800000 */
.L_x_54:
        /* <DEDUP_REMOVED lines=12> */
.L_x_57:
[----:B------:R-:W-:Y:S05]  /*a400*/  BSYNC B1 ;  /* 0x0000000000017941 */ /* 0x000fea0003800000 */
.L_x_56:
        /* <DEDUP_REMOVED lines=12> */
.L_x_59:
[----:B------:R-:W-:Y:S05]  /*a4d0*/  BSYNC B1 ;  /* 0x0000000000017941 */ /* 0x000fea0003800000 */
.L_x_58:
        /* <DEDUP_REMOVED lines=12> */
.L_x_61:
[----:B------:R-:W-:Y:S05]  /*a5a0*/  BSYNC B1 ;  /* 0x0000000000017941 */ /* 0x000fea0003800000 */
.L_x_60:
[----:B-----5:R-:W-:Y:S01]  /*a5b0*/  LOP3.LUT R44, R44, 0xff, RZ, 0xc0, !PT ;  /* 0x000000ff2c2c7812 */ /* 0x020fe200078ec0ff */
[----:B------:R-:W-:Y:S01]  /*a5c0*/  BSSY B1, `(.L_x_62) ;  /* 0x000000b000017945 */ /* 0x000fe20003800000 */
[----:B------:R-:W-:Y:S02]  /*a5d0*/  ISETP.LT.OR P2, PT, R42, 0x19, !P0 ;  /* 0x000000192a00780c */ /* 0x000fe40004741670 */
[----:B------:R-:W-:-:S05]  /*a5e0*/  F2FP.F16.E4M3.UNPACK_B R44, R44 ;  /* 0x0000002cff2c723e */ /* 0x000fca00020006ff */
[----:B------:R-:W-:-:S05]  /*a5f0*/  HADD2.F32 R44, -RZ, R44.H0_H0 ;  /* 0x2000002cff2c7230 */ /* 0x000fca0000004100 */
[----:B------:R-:W-:-:S04]  /*a600*/  FMUL R44, R44, UR21 ;  /* 0x000000152c2c7c20 */ /* 0x000fc80008400000 */
[----:B------:R-:W-:Y:S01]  /*a610*/  FFMA R44, R23, UR20, R44 ;  /* 0x00000014172c7c23 */ /* 0x000fe2000800002c */
[----:B------:R-:W-:-:S04]  /*a620*/  PRMT R23, RZ, 0x7610, R23 ;  /* 0x00007610ff177816 */ /* 0x000fc80000000017 */
[----:B-1----:R-:W-:-:S05]  /*a630*/  F2FP.SATFINITE.E4M3.F32.PACK_AB_MERGE_C R45, RZ, R44, RZ ;  /* 0x0000002cff2d723e */ /* 0x002fca00048070ff */
[----:B------:R1:W-:Y:S01]  /*a640*/  @!P4 STG.E.U8 desc[UR18][R30.64+0x11], R45 ;  /* 0x0000112d1e00c986 */ /* 0x0003e2000c101112 */
[----:B------:R-:W-:Y:S05]  /*a650*/  @P2 BRA `(.L_x_63) ;  /* 0x0000000000042947 */ /* 0x000fea0003800000 */
[----:B------:R0:W5:Y:S02]  /*a660*/  LDG.E.U8 R23, desc[UR18][R24.64+0x18] ;  /* 0x0000181218177981 */ /* 0x000164000c1e1100 */
.L_x_63:
[----:B------:R-:W-:Y:S05]  /*a670*/  BSYNC B1 ;  /* 0x0000000000017941 */ /* 0x000fea0003800000 */
.L_x_62:
        /* <DEDUP_REMOVED lines=8> */
[----:B------:R-:W-:-:S05]  /*a700*/  F2FP.SATFINITE.E4M3.F32.PACK_AB_MERGE_C R23, RZ, R23, RZ ;  /* 0x00000017ff17723e */ /* 0x000fca00048070ff */
[----:B------:R0:W-:Y:S01]  /*a710*/  @!P2 STG.E.U8 desc[UR18][R32.64+0x18], R23 ;  /* 0x000018172000a986 */ /* 0x0001e2000c101112 */
[----:B------:R-:W-:Y:S05]  /*a720*/  @P4 BRA `(.L_x_65) ;  /* 0x0000000000044947 */ /* 0x000fea0003800000 */
[----:B------:R0:W5:Y:S02]  /*a730*/  LDG.E.U8 R22, desc[UR18][R24.64+0x19] ;  /* 0x0000191218167981 */ /* 0x000164000c1e1100 */
.L_x_65:
[----:B------:R-:W-:Y:S05]  /*a740*/  BSYNC B1 ;  /* 0x0000000000017941 */ /* 0x000fea0003800000 */
.L_x_64:
        /* <DEDUP_REMOVED lines=8> */
[----:B0-----:R-:W-:-:S05]  /*a7d0*/  F2FP.SATFINITE.E4M3.F32.PACK_AB_MERGE_C R23, RZ, R22, RZ ;  /* 0x00000016ff17723e */ /* 0x001fca00048070ff */
[----:B------:R0:W-:Y:S01]  /*a7e0*/  @!P4 STG.E.U8 desc[UR18][R32.64+0x19], R23 ;  /* 0x000019172000c986 */ /* 0x0001e2000c101112 */
[----:B------:R-:W-:Y:S05]  /*a7f0*/  @P2 BRA `(.L_x_67) ;  /* 0x0000000000042947 */ /* 0x000fea0003800000 */
[----:B------:R0:W5:Y:S02]  /*a800*/  LDG.E.U8 R21, desc[UR18][R34.64+0x18] ;  /* 0x0000181222157981 */ /* 0x000164000c1e1100 */
.L_x_67:
[----:B------:R-:W-:Y:S05]  /*a810*/  BSYNC B1 ;  /* 0x0000000000017941 */ /* 0x000fea0003800000 */
.L_x_66:
        /* <DEDUP_REMOVED lines=12> */
.L_x_69:
[----:B------:R-:W-:Y:S05]  /*a8e0*/  BSYNC B1 ;  /* 0x0000000000017941 */ /* 0x000fea0003800000 */
.L_x_68:
        /* <DEDUP_REMOVED lines=12> */
.L_x_71:
[----:B------:R-:W-:Y:S05]  /*a9b0*/  BSYNC B1 ;  /* 0x0000000000017941 */ /* 0x000fea0003800000 */
.L_x_70:
        /* <DEDUP_REMOVED lines=12> */
.L_x_73:
[----:B------:R-:W-:Y:S05]  /*aa80*/  BSYNC B1 ;  /* 0x0000000000017941 */ /* 0x000fea0003800000 */
.L_x_72:
        /* <DEDUP_REMOVED lines=12> */
.L_x_75:
[----:B------:R-:W-:Y:S05]  /*ab50*/  BSYNC B1 ;  /* 0x0000000000017941 */ /* 0x000fea0003800000 */
.L_x_74:
        /* <DEDUP_REMOVED lines=12> */
.L_x_77:
[----:B------:R-:W-:Y:S05]  /*ac20*/  BSYNC B1 ;  /* 0x0000000000017941 */ /* 0x000fea0003800000 */
.L_x_76:
        /* <DEDUP_REMOVED lines=12> */
.L_x_79:
[----:B------:R-:W-:Y:S05]  /*acf0*/  BSYNC B1 ;  /* 0x0000000000017941 */ /* 0x000fea0003800000 */
.L_x_78:
        /* <DEDUP_REMOVED lines=12> */
.L_x_81:
[----:B------:R-:W-:Y:S05]  /*adc0*/  BSYNC B1 ;  /* 0x0000000000017941 */ /* 0x000fea0003800000 */
.L_x_80:
        /* <DEDUP_REMOVED lines=12> */
.L_x_83:
[----:B------:R-:W-:Y:S05]  /*ae90*/  BSYNC B1 ;  /* 0x0000000000017941 */ /* 0x000fea0003800000 */
.L_x_82:
        /* <DEDUP_REMOVED lines=12> */
.L_x_85:
[----:B------:R-:W-:Y:S05]  /*af60*/  BSYNC B1 ;  /* 0x0000000000017941 */ /* 0x000fea0003800000 */
.L_x_84:
        /* <DEDUP_REMOVED lines=12> */
.L_x_87:
[----:B------:R-:W-:Y:S05]  /*b030*/  BSYNC B1 ;  /* 0x0000000000017941 */ /* 0x000fea0003800000 */
.L_x_86:
        /* <DEDUP_REMOVED lines=12> */
.L_x_89:
[----:B------:R-:W-:Y:S05]  /*b100*/  BSYNC B1 ;  /* 0x0000000000017941 */ /* 0x000fea0003800000 */
.L_x_88:
        /* <DEDUP_REMOVED lines=12> */
.L_x_91:
[----:B------:R-:W-:Y:S05]  /*b1d0*/  BSYNC B1 ;  /* 0x0000000000017941 */ /* 0x000fea0003800000 */
.L_x_90:
        /* <DEDUP_REMOVED lines=12> */
.L_x_93:
[----:B------:R-:W-:Y:S05]  /*b2a0*/  BSYNC B1 ;  /* 0x0000000000017941 */ /* 0x000fea0003800000 */
.L_x_92:
        /* <DEDUP_REMOVED lines=12> */
.L_x_95:
[----:B------:R-:W-:Y:S05]  /*b370*/  BSYNC B1 ;  /* 0x0000000000017941 */ /* 0x000fea0003800000 */
.L_x_94:
        /* <DEDUP_REMOVED lines=12> */
.L_x_97:
[----:B------:R-:W-:Y:S05]  /*b440*/  BSYNC B1 ;  /* 0x0000000000017941 */ /* 0x000fea0003800000 */
.L_x_96:
        /* <DEDUP_REMOVED lines=12> */
.L_x_99:
[----:B------:R-:W-:Y:S05]  /*b510*/  BSYNC B1 ;  /* 0x0000000000017941 */ /* 0x000fea0003800000 */
.L_x_98:
        /* <DEDUP_REMOVED lines=12> */
.L_x_101:
[----:B------:R-:W-:Y:S05]  /*b5e0*/  BSYNC B1 ;  /* 0x0000000000017941 */ /* 0x000fea0003800000 */
.L_x_100:
        /* <DEDUP_REMOVED lines=12> */
.L_x_103:
[----:B------:R-:W-:Y:S05]  /*b6b0*/  BSYNC B1 ;  /* 0x0000000000017941 */ /* 0x000fea0003800000 */
.L_x_102:
        /* <DEDUP_REMOVED lines=12> */
.L_x_105:
[----:B------:R-:W-:Y:S05]  /*b780*/  BSYNC B1 ;  /* 0x0000000000017941 */ /* 0x000fea0003800000 */
.L_x_104:
[----:B-----5:R-:W-:Y:S01]  /*b790*/  LOP3.LUT R2, R2, 0xff, RZ, 0xc0, !PT ;  /* 0x000000ff02027812 */ /* 0x020fe200078ec0ff */
[----:B------:R-:W-:Y:S01]  /*b7a0*/  BSSY B1, `(.L_x_106) ;  /* 0x000000b000017945 */ /* 0x000fe20003800000 */
[----:B------:R-:W-:Y:S02]  /*b7b0*/  ISETP.LT.OR P2, PT, R42, 0x41, !P1 ;  /* 0x000000412a00780c */ /* 0x000fe40004f41670 */
[----:B------:R-:W-:-:S05]  /*b7c0*/  F2FP.F16.E4M3.UNPACK_B R2, R2 ;  /* 0x00000002ff02723e */ /* 0x000fca00020006ff */
[----:B------:R-:W-:-:S05]  /*b7d0*/  HADD2.F32 R2, -RZ, R2.H0_H0 ;  /* 0x20000002ff027230 */ /* 0x000fca0000004100 */
[----:B0-----:R-:W-:-:S04]  /*b7e0*/  FMUL R3, R2, UR21 ;  /* 0x0000001502037c20 */ /* 0x001fc80008400000 */
[----:B------:R-:W-:Y:S01]  /*b7f0*/  FFMA R3, R0, UR20, R3 ;  /* 0x0000001400037c23 */ /* 0x000fe20008000003 */
[----:B------:R-:W-:-:S04]  /*b800*/  PRMT R0, RZ, 0x7610, R0 ;  /* 0x00007610ff007816 */ /* 0x000fc80000000000 */
[----:B------:R-:W-:-:S05]  /*b810*/  F2FP.SATFINITE.E4M3.F32.PACK_AB_MERGE_C R3, RZ, R3, RZ ;  /* 0x00000003ff03723e */ /* 0x000fca00048070ff */
[----:B------:R0:W-:Y:S01]  /*b820*/  @!P4 STG.E.U8 desc[UR18][R32.64+0x41], R3 ;  /* 0x000041032000c986 */ /* 0x0001e2000c101112 */
[----:B------:R-:W-:Y:S05]  /*b830*/  @P2 BRA `(.L_x_107) ;  /* 0x0000000000042947 */ /* 0x000fea0003800000 */
[----:B------:R0:W5:Y:S02]  /*b840*/  LDG.E.U8 R0, desc[UR18][R34.64+0x40] ;  /* 0x0000401222007981 */ /* 0x000164000c1e1100 */
.L_x_107:
[----:B------:R-:W-:Y:S05]  /*b850*/  BSYNC B1 ;  /* 0x0000000000017941 */ /* 0x000fea0003800000 */
.L_x_106:
[----:B------:R-:W2:Y:S01]  /*b860*/  LDL.LU R2, [R1] ;  /* 0x0000000001027983 */ /* 0x000ea20000300800 */
[----:B-----5:R-:W-:Y:S01]  /*b870*/  LOP3.LUT R0, R0, 0xff, RZ, 0xc0, !PT ;  /* 0x000000ff00007812 */ /* 0x020fe200078ec0ff */
[----:B------:R-:W-:Y:S01]  /*b880*/  BSSY B1, `(.L_x_108) ;  /* 0x000000b000017945 */ /* 0x000fe20003800000 */
[----:B------:R-:W-:Y:S02]  /*b890*/  ISETP.LT.OR P4, PT, R42, 0x42, !P1 ;  /* 0x000000422a00780c */ /* 0x000fe40004f81670 */
[----:B------:R-:W-:-:S05]  /*b8a0*/  F2FP.F16.E4M3.UNPACK_B R0, R0 ;  /* 0x00000000ff00723e */ /* 0x000fca00020006ff */
[----:B------:R-:W-:-:S05]  /*b8b0*/  HADD2.F32 R0, -RZ, R0.H0_H0 ;  /* 0x20000000ff007230 */ /* 0x000fca0000004100 */
[----:B------:R-:W-:-:S04]  /*b8c0*/  FMUL R0, R0, UR21 ;  /* 0x0000001500007c20 */ /* 0x000fc80008400000 */
[----:B--2---:R-:W-:-:S05]  /*b8d0*/  FFMA R0, R2, UR20, R0 ;  /* 0x0000001402007c23 */ /* 0x004fca0008000000 */
[----:B0-----:R-:W-:Y:S02]  /*b8e0*/  F2FP.SATFINITE.E4M3.F32.PACK_AB_MERGE_C R3, RZ, R0, RZ ;  /* 0x00000000ff03723e */ /* 0x001fe400048070ff */
[----:B------:R-:W-:-:S03]  /*b8f0*/  PRMT R0, RZ, 0x7610, R0 ;  /* 0x00007610ff007816 */ /* 0x000fc60000000000 */
[----:B------:R0:W-:Y:S01]  /*b900*/  @!P2 STG.E.U8 desc[UR18][R30.64+0x40], R3 ;  /* 0x000040031e00a986 */ /* 0x0001e2000c101112 */
[----:B------:R-:W-:Y:S05]  /*b910*/  @P4 BRA `(.L_x_109) ;  /* 0x0000000000044947 */ /* 0x000fea0003800000 */
[----:B------:R2:W5:Y:S02]  /*b920*/  LDG.E.U8 R0, desc[UR18][R34.64+0x41] ;  /* 0x0000411222007981 */ /* 0x000564000c1e1100 */
.L_x_109:
[----:B------:R-:W-:Y:S05]  /*b930*/  BSYNC B1 ;  /* 0x0000000000017941 */ /* 0x000fea0003800000 */
.L_x_108:
[----:B------:R-:W3:Y:S01]  /*b940*/  LDL.LU R2, [R1+0x4] ;  /* 0x0000040001027983 */ /* 0x000ee20000300800 */
[----:B-----5:R-:W-:Y:S01]  /*b950*/  LOP3.LUT R0, R0, 0xff, RZ, 0xc0, !PT ;  /* 0x000000ff00007812 */ /* 0x020fe200078ec0ff */
[----:B------:R-:W-:Y:S01]  /*b960*/  BSSY B1, `(.L_x_110) ;  /* 0x000000b000017945 */ /* 0x000fe20003800000 */
[----:B------:R-:W-:Y:S02]  /*b970*/  ISETP.LT.OR P2, PT, R42, 0x49, !P0 ;  /* 0x000000492a00780c */ /* 0x000fe40004741670 */
[----:B------:R-:W-:-:S05]  /*b980*/  F2FP.F16.E4M3.UNPACK_B R0, R0 ;  /* 0x00000000ff00723e */ /* 0x000fca00020006ff */
[----:B------:R-:W-:-:S05]  /*b990*/  HADD2.F32 R0, -RZ, R0.H0_H0 ;  /* 0x20000000ff007230 */ /* 0x000fca0000004100 */
[----:B------:R-:W-:-:S04]  /*b9a0*/  FMUL R0, R0, UR21 ;  /* 0x0000001500007c20 */ /* 0x000fc80008400000 */
[----:B---3--:R-:W-:-:S05]  /*b9b0*/  FFMA R0, R2, UR20, R0 ;  /* 0x0000001402007c23 */ /* 0x008fca0008000000 */
[----:B0-----:R-:W-:Y:S02]  /*b9c0*/  F2FP.SATFINITE.E4M3.F32.PACK_AB_MERGE_C R3, RZ, R0, RZ ;  /* 0x00000000ff03723e */ /* 0x001fe400048070ff */
[----:B------:R-:W-:-:S03]  /*b9d0*/  PRMT R0, RZ, 0x7610, R0 ;  /* 0x00007610ff007816 */ /* 0x000fc60000000000 */
[----:B------:R0:W-:Y:S01]  /*b9e0*/  @!P4 STG.E.U8 desc[UR18][R30.64+0x41], R3 ;  /* 0x000041031e00c986 */ /* 0x0001e2000c101112 */
[----:B------:R-:W-:Y:S05]  /*b9f0*/  @P2 BRA `(.L_x_111) ;  /* 0x0000000000042947 */ /* 0x000fea0003800000 */
[----:B------:R3:W5:Y:S02]  /*ba00*/  LDG.E.U8 R0, desc[UR18][R24.64+0x48] ;  /* 0x0000481218007981 */ /* 0x000764000c1e1100 */
.L_x_111:
[----:B------:R-:W-:Y:S05]  /*ba10*/  BSYNC B1 ;  /* 0x0000000000017941 */ /* 0x000fea0003800000 */
.L_x_110:
[----:B------:R-:W2:Y:S01]  /*ba20*/  LDL.LU R2, [R1+0x8] ;  /* 0x0000080001027983 */ /* 0x000ea20000300800 */
        /* <DEDUP_REMOVED lines=12> */
.L_x_113:
[----:B------:R-:W-:Y:S05]  /*baf0*/  BSYNC B1 ;  /* 0x0000000000017941 */ /* 0x000fea0003800000 */
.L_x_112:
        /* <DEDUP_REMOVED lines=13> */
.L_x_115:
[----:B------:R-:W-:Y:S05]  /*bbd0*/  BSYNC B1 ;  /* 0x0000000000017941 */ /* 0x000fea0003800000 */
.L_x_114:
        /* <DEDUP_REMOVED lines=13> */
.L_x_117:
[----:B------:R-:W-:Y:S05]  /*bcb0*/  BSYNC B1 ;  /* 0x0000000000017941 */ /* 0x000fea0003800000 */
.L_x_116:
        /* <DEDUP_REMOVED lines=13> */
.L_x_119:
[----:B------:R-:W-:Y:S05]  /*bd90*/  BSYNC B1 ;  /* 0x0000000000017941 */ /* 0x000fea0003800000 */
.L_x_118:
        /* <DEDUP_REMOVED lines=13> */
.L_x_121:
[----:B------:R-:W-:Y:S05]  /*be70*/  BSYNC B1 ;  /* 0x0000000000017941 */ /* 0x000fea0003800000 */
.L_x_120:
        /* <DEDUP_REMOVED lines=13> */
.L_x_123:
[----:B------:R-:W-:Y:S05]  /*bf50*/  BSYNC B1 ;  /* 0x0000000000017941 */ /* 0x000fea0003800000 */
.L_x_122:
        /* <DEDUP_REMOVED lines=13> */
.L_x_125:
[----:B------:R-:W-:Y:S05]  /*c030*/  BSYNC B1 ;  /* 0x0000000000017941 */ /* 0x000fea0003800000 */
.L_x_124:
        /* <DEDUP_REMOVED lines=13> */
.L_x_127:
[----:B------:R-:W-:Y:S05]  /*c110*/  BSYNC B1 ;  /* 0x0000000000017941 */ /* 0x000fea0003800000 */
.L_x_126:
        /* <DEDUP_REMOVED lines=13> */
.L_x_129:
[----:B------:R-:W-:Y:S05]  /*c1f0*/  BSYNC B1 ;  /* 0x0000000000017941 */ /* 0x000fea0003800000 */
.L_x_128:
        /* <DEDUP_REMOVED lines=13> */
.L_x_131:
[----:B------:R-:W-:Y:S05]  /*c2d0*/  BSYNC B1 ;  /* 0x0000000000017941 */ /* 0x000fea0003800000 */
.L_x_130:
        /* <DEDUP_REMOVED lines=13> */
.L_x_133:
[----:B------:R-:W-:Y:S05]  /*c3b0*/  BSYNC B1 ;  /* 0x0000000000017941 */ /* 0x000fea0003800000 */
.L_x_132:
        /* <DEDUP_REMOVED lines=13> */
.L_x_135:
[----:B------:R-:W-:Y:S05]  /*c490*/  BSYNC B1 ;  /* 0x0000000000017941 */ /* 0x000fea0003800000 */
.L_x_134:
        /* <DEDUP_REMOVED lines=13> */
.L_x_137:
[----:B------:R-:W-:Y:S05]  /*c570*/  BSYNC B1 ;  /* 0x0000000000017941 */ /* 0x000fea0003800000 */
.L_x_136:
        /* <DEDUP_REMOVED lines=13> */
.L_x_139:
[----:B------:R-:W-:Y:S05]  /*c650*/  BSYNC B1 ;  /* 0x0000000000017941 */ /* 0x000fea0003800000 */
.L_x_138:
        /* <DEDUP_REMOVED lines=13> */
.L_x_141:
[----:B------:R-:W-:Y:S05]  /*c730*/  BSYNC B1 ;  /* 0x0000000000017941 */ /* 0x000fea0003800000 */
.L_x_140:
        /* <DEDUP_REMOVED lines=13> */
.L_x_143:
[----:B------:R-:W-:Y:S05]  /*c810*/  BSYNC B1 ;  /* 0x0000000000017941 */ /* 0x000fea0003800000 */
.L_x_142:
        /* <DEDUP_REMOVED lines=13> */
.L_x_145:
[----:B------:R-:W-:Y:S05]  /*c8f0*/  BSYNC B1 ;  /* 0x0000000000017941 */ /* 0x000fea0003800000 */
.L_x_144:
        /* <DEDUP_REMOVED lines=13> */
.L_x_147:
[----:B------:R-:W-:Y:S05]  /*c9d0*/  BSYNC B1 ;  /* 0x0000000000017941 */ /* 0x000fea0003800000 */
.L_x_146:
        /* <DEDUP_REMOVED lines=13> */
.L_x_149:
[----:B------:R-:W-:Y:S05]  /*cab0*/  BSYNC B1 ;  /* 0x0000000000017941 */ /* 0x000fea0003800000 */
.L_x_148:
        /* <DEDUP_REMOVED lines=13> */
.L_x_151:
[----:B------:R-:W-:Y:S05]  /*cb90*/  BSYNC B1 ;  /* 0x0000000000017941 */ /* 0x000fea0003800000 */
.L_x_150:
        /* <DEDUP_REMOVED lines=13> */
.L_x_153:
[----:B------:R-:W-:Y:S05]  /*cc70*/  BSYNC B1 ;  /* 0x0000000000017941 */ /* 0x000fea0003800000 */
.L_x_152:
        /* <DEDUP_REMOVED lines=13> */
.L_x_155:
[----:B------:R-:W-:Y:S05]  /*cd50*/  BSYNC B1 ;  /* 0x0000000000017941 */ /* 0x000fea0003800000 */
.L_x_154:
        /* <DEDUP_REMOVED lines=13> */
.L_x_157:
[----:B------:R-:W-:Y:S05]  /*ce30*/  BSYNC B1 ;  /* 0x0000000000017941 */ /* 0x000fea0003800000 */
.L_x_156:
        /* <DEDUP_REMOVED lines=13> */
.L_x_159:
[----:B------:R-:W-:Y:S05]  /*cf10*/  BSYNC B1 ;  /* 0x0000000000017941 */ /* 0x000fea0003800000 */
.L_x_158:
        /* <DEDUP_REMOVED lines=13> */
.L_x_161:
[----:B------:R-:W-:Y:S05]  /*cff0*/  BSYNC B1 ;  /* 0x0000000000017941 */ /* 0x000fea0003800000 */
.L_x_160:
        /* <DEDUP_REMOVED lines=13> */
.L_x_163:
[----:B------:R-:W-:Y:S05]  /*d0d0*/  BSYNC B1 ;  /* 0x0000000000017941 */ /* 0x000fea0003800000 */
.L_x_162:
        /* <DEDUP_REMOVED lines=13> */
.L_x_165:
[----:B------:R-:W-:Y:S05]  /*d1b0*/  BSYNC B1 ;  /* 0x0000000000017941 */ /* 0x000fea0003800000 */
.L_x_164:
        /* <DEDUP_REMOVED lines=13> */
.L_x_167:
[----:B------:R-:W-:Y:S05]  /*d290*/  BSYNC B1 ;  /* 0x0000000000017941 */ /* 0x000fea0003800000 */
.L_x_166:
        /* <DEDUP_REMOVED lines=13> */
.L_x_169:
[----:B------:R-:W-:Y:S05]  /*d370*/  BSYNC B1 ;  /* 0x0000000000017941 */ /* 0x000fea0003800000 */
.L_x_168:
        /* <DEDUP_REMOVED lines=13> */
.L_x_171:
[----:B------:R-:W-:Y:S05]  /*d450*/  BSYNC B1 ;  /* 0x0000000000017941 */ /* 0x000fea0003800000 */
.L_x_170:
        /* <DEDUP_REMOVED lines=13> */
.L_x_173:
[----:B------:R-:W-:Y:S05]  /*d530*/  BSYNC B1 ;  /* 0x0000000000017941 */ /* 0x000fea0003800000 */
.L_x_172:
        /* <DEDUP_REMOVED lines=13> */
.L_x_175:
[----:B------:R-:W-:Y:S05]  /*d610*/  BSYNC B1 ;  /* 0x0000000000017941 */ /* 0x000fea0003800000 */
.L_x_174:
        /* <DEDUP_REMOVED lines=13> */
.L_x_177:
[----:B------:R-:W-:Y:S05]  /*d6f0*/  BSYNC B1 ;  /* 0x0000000000017941 */ /* 0x000fea0003800000 */
.L_x_176:
        /* <DEDUP_REMOVED lines=13> */
.L_x_179:
[----:B------:R-:W-:Y:S05]  /*d7d0*/  BSYNC B1 ;  /* 0x0000000000017941 */ /* 0x000fea0003800000 */
.L_x_178:
        /* <DEDUP_REMOVED lines=13> */
.L_x_181:
[----:B------:R-:W-:Y:S05]  /*d8b0*/  BSYNC B1 ;  /* 0x0000000000017941 */ /* 0x000fea0003800000 */
.L_x_180:
        /* <DEDUP_REMOVED lines=13> */
.L_x_183:
[----:B------:R-:W-:Y:S05]  /*d990*/  BSYNC B1 ;  /* 0x0000000000017941 */ /* 0x000fea0003800000 */
.L_x_182:
        /* <DEDUP_REMOVED lines=13> */
.L_x_185:
[----:B------:R-:W-:Y:S05]  /*da70*/  BSYNC B1 ;  /* 0x0000000000017941 */ /* 0x000fea0003800000 */
.L_x_184:
        /* <DEDUP_REMOVED lines=13> */
.L_x_187:
[----:B------:R-:W-:Y:S05]  /*db50*/  BSYNC B1 ;  /* 0x0000000000017941 */ /* 0x000fea0003800000 */
.L_x_186:
        /* <DEDUP_REMOVED lines=13> */
.L_x_189:
[----:B------:R-:W-:Y:S05]  /*dc30*/  BSYNC B1 ;  /* 0x0000000000017941 */ /* 0x000fea0003800000 */
.L_x_188:
        /* <DEDUP_REMOVED lines=13> */
.L_x_191:
[----:B------:R-:W-:Y:S05]  /*dd10*/  BSYNC B1 ;  /* 0x0000000000017941 */ /* 0x000fea0003800000 */
.L_x_190:
        /* <DEDUP_REMOVED lines=13> */
.L_x_193:
[----:B------:R-:W-:Y:S05]  /*ddf0*/  BSYNC B1 ;  /* 0x0000000000017941 */ /* 0x000fea0003800000 */
.L_x_192:
        /* <DEDUP_REMOVED lines=13> */
.L_x_195:
[----:B------:R-:W-:Y:S05]  /*ded0*/  BSYNC B1 ;  /* 0x0000000000017941 */ /* 0x000fea0003800000 */
.L_x_194:
        /* <DEDUP_REMOVED lines=13> */
.L_x_197:
[----:B------:R-:W-:Y:S05]  /*dfb0*/  BSYNC B1 ;  /* 0x0000000000017941 */ /* 0x000fea0003800000 */
.L_x_196:
        /* <DEDUP_REMOVED lines=13> */
.L_x_199:
[----:B------:R-:W-:Y:S05]  /*e090*/  BSYNC B1 ;  /* 0x0000000000017941 */ /* 0x000fea0003800000 */
.L_x_198:
        /* <DEDUP_REMOVED lines=13> */
.L_x_201:
[----:B------:R-:W-:Y:S05]  /*e170*/  BSYNC B1 ;  /* 0x0000000000017941 */ /* 0x000fea0003800000 */
.L_x_200:
        /* <DEDUP_REMOVED lines=13> */
.L_x_203:
[----:B------:R-:W-:Y:S05]  /*e250*/  BSYNC B1 ;  /* 0x0000000000017941 */ /* 0x000fea0003800000 */
.L_x_202:
        /* <DEDUP_REMOVED lines=13> */
.L_x_205:
[----:B------:R-:W-:Y:S05]  /*e330*/  BSYNC B1 ;  /* 0x0000000000017941 */ /* 0x000fea0003800000 */
.L_x_204:
        /* <DEDUP_REMOVED lines=13> */
.L_x_207:
[----:B------:R-:W-:Y:S05]  /*e410*/  BSYNC B1 ;  /* 0x0000000000017941 */ /* 0x000fea0003800000 */
.L_x_206:
        /* <DEDUP_REMOVED lines=13> */
.L_x_209:
[----:B------:R-:W-:Y:S05]  /*e4f0*/  BSYNC B1 ;  /* 0x0000000000017941 */ /* 0x000fea0003800000 */
.L_x_208:
        /* <DEDUP_REMOVED lines=13> */
.L_x_211:
[----:B------:R-:W-:Y:S05]  /*e5d0*/  BSYNC B1 ;  /* 0x0000000000017941 */ /* 0x000fea0003800000 */
.L_x_210:
        /* <DEDUP_REMOVED lines=13> */
.L_x_213:
[----:B------:R-:W-:Y:S05]  /*e6b0*/  BSYNC B1 ;  /* 0x0000000000017941 */ /* 0x000fea0003800000 */
.L_x_212:
        /* <DEDUP_REMOVED lines=13> */
.L_x_215:
[----:B------:R-:W-:Y:S05]  /*e790*/  BSYNC B1 ;  /* 0x0000000000017941 */ /* 0x000fea0003800000 */
.L_x_214:
        /* <DEDUP_REMOVED lines=13> */
.L_x_217:
[----:B------:R-:W-:Y:S05]  /*e870*/  BSYNC B1 ;  /* 0x0000000000017941 */ /* 0x000fea0003800000 */
.L_x_216:
        /* <DEDUP_REMOVED lines=13> */
.L_x_219:
[----:B------:R-:W-:Y:S05]  /*e950*/  BSYNC B1 ;  /* 0x0000000000017941 */ /* 0x000fea0003800000 */
.L_x_218:
        /* <DEDUP_REMOVED lines=13> */
.L_x_221:
[----:B------:R-:W-:Y:S05]  /*ea30*/  BSYNC B1 ;  /* 0x0000000000017941 */ /* 0x000fea0003800000 */
.L_x_220:
        /* <DEDUP_REMOVED lines=13> */
.L_x_223:
[----:B------:R-:W-:Y:S05]  /*eb10*/  BSYNC B1 ;  /* 0x0000000000017941 */ /* 0x000fea0003800000 */
.L_x_222:
        /* <DEDUP_REMOVED lines=13> */
.L_x_225:
[----:B------:R-:W-:Y:S05]  /*ebf0*/  BSYNC B1 ;  /* 0x0000000000017941 */ /* 0x000fea0003800000 */
.L_x_224:
        /* <DEDUP_REMOVED lines=13> */
.L_x_227:
[----:B------:R-:W-:Y:S05]  /*ecd0*/  BSYNC B1 ;  /* 0x0000000000017941 */ /* 0x000fea0003800000 */
.L_x_226:
        /* <DEDUP_REMOVED lines=13> */
.L_x_229:
[----:B------:R-:W-:Y:S05]  /*edb0*/  BSYNC B1 ;  /* 0x0000000000017941 */ /* 0x000fea0003800000 */
.L_x_228:
[----:B------:R-:W3:Y:S01]  /*edc0*/  LDL.LU R6, [R1+0xf4] ;  /* 0x0000f40001067983 */ /* 0x000ee20000300800 */
[----:B-----5:R-:W-:Y:S01]  /*edd0*/  LOP3.LUT R0, R0, 0xff, RZ, 0xc0, !PT ;  /* 0x000000ff00007812 */ /* 0x020fe200078ec0ff */
[----:B------:R-:W-:Y:S01]  /*ede0*/  BSSY B1, `(.L_x_230) ;  /* 0x0000013000017945 */ /* 0x000fe20003800000 */
[----:B------:R-:W-:Y:S02]  /*edf0*/  IADD3 R5, P0, R40, 0x80, RZ ;  /* 0x0000008028057810 */ /* 0x000fe40007f1e0ff */
[----:B------:R-:W-:-:S03]  /*ee00*/  F2FP.F16.E4M3.UNPACK_B R0, R0 ;  /* 0x00000000ff00723e */ /* 0x000fc600020006ff */
[----:B------:R-:W-:Y:S01]  /*ee10*/  IMAD.X R2, RZ, RZ, R37, P0 ;  /* 0x000000ffff027224 */ /* 0x000fe200000e0625 */
[----:B------:R-:W-:Y:S01]  /*ee20*/  ISETP.GE.AND P0, PT, R41, 0x81, PT ;  /* 0x000000812900780c */ /* 0x000fe20003f06270 */
[----:B------:R-:W-:Y:S02]  /*ee30*/  HADD2.F32 R0, -RZ, R0.H0_H0 ;  /* 0x20000000ff007230 */ /* 0x000fe40000004100 */
[----:B------:R-:W-:Y:S01]  /*ee40*/  IMAD R4, R2, UR6, RZ ;  /* 0x0000000602047c24 */ /* 0x000fe2000f8e02ff */
[----:B------:R-:W-:Y:S01]  /*ee50*/  ISETP.LT.OR P4, PT, R42, 0x1, !P0 ;  /* 0x000000012a00780c */ /* 0x000fe20004781670 */
[----:B0-----:R-:W-:-:S04]  /*ee60*/  IMAD.WIDE.U32 R2, R5, UR6, R38 ;  /* 0x0000000605027c25 */ /* 0x001fc8000f8e0026 */
[----:B------:R-:W-:Y:S01]  /*ee70*/  FMUL R0, R0, UR21 ;  /* 0x0000001500007c20 */ /* 0x000fe20008400000 */
[----:B------:R-:W-:Y:S01]  /*ee80*/  IMAD R5, R5, UR7, R4 ;  /* 0x0000000705057c24 */ /* 0x000fe2000f8e0204 */
[----:B------:R-:W-:-:S04]  /*ee90*/  IADD3 R2, P2, R2, UR8, RZ ;  /* 0x0000000802027c10 */ /* 0x000fc8000ff5e0ff */
[----:B------:R-:W-:Y:S01]  /*eea0*/  IADD3.X R3, R3, UR9, R5, P2, !PT ;  /* 0x0000000903037c10 */ /* 0x000fe200097fe405 */
[----:B---3--:R-:W-:-:S05]  /*eeb0*/  FFMA R0, R6, UR20, R0 ;  /* 0x0000001406007c23 */ /* 0x008fca0008000000 */
[----:B------:R-:W-:Y:S02]  /*eec0*/  F2FP.SATFINITE.E4M3.F32.PACK_AB_MERGE_C R7, RZ, R0, RZ ;  /* 0x00000000ff07723e */ /* 0x000fe400048070ff */
[----:B------:R-:W-:-:S03]  /*eed0*/  PRMT R0, RZ, 0x7610, R0 ;  /* 0x00007610ff007816 */ /* 0x000fc60000000000 */
[----:B------:R0:W-:Y:S01]  /*eee0*/  @!P1 STG.E.U8 desc[UR18][R30.64+0xb9], R7 ;  /* 0x0000b9071e009986 */ /* 0x0001e2000c101112 */
[----:B------:R-:W-:Y:S05]  /*eef0*/  @P4 BRA `(.L_x_231) ;  /* 0x0000000000044947 */ /* 0x000fea0003800000 */
[----:B------:R3:W5:Y:S02]  /*ef00*/  LDG.E.U8 R0, desc[UR18][R2.64] ;  /* 0x0000001202007981 */ /* 0x000764000c1e1100 */
.L_x_231:
[----:B------:R-:W-:Y:S05]  /*ef10*/  BSYNC B1 ;  /* 0x0000000000017941 */ /* 0x000fea0003800000 */
.L_x_230:
        /* <DEDUP_REMOVED lines=8> */
[----:B------:R-:W-:Y:S02]  /*efa0*/  F2FP.SATFINITE.E4M3.F32.PACK_AB_MERGE_C R5, RZ, R0, RZ ;  /* 0x00000000ff05723e */ /* 0x000fe400048070ff */
[----:B------:R-:W-:-:S03]  /*efb0*/  PRMT R0, RZ, 0x7610, R0 ;  /* 0x00007610ff007816 */ /* 0x000fc60000000000 */
[----:B------:R2:W-:Y:S01]  /*efc0*/  @!P4 STG.E.U8 desc[UR18][R26.64], R5 ;  /* 0x000000051a00c986 */ /* 0x0005e2000c101112 */
[----:B------:R-:W-:Y:S05]  /*efd0*/  @P2 BRA `(.L_x_233) ;  /* 0x0000000000042947 */ /* 0x000fea0003800000 */
[----:B------:R0:W5:Y:S02]  /*efe0*/  LDG.E.U8 R0, desc[UR18][R2.64+0x1] ;  /* 0x0000011202007981 */ /* 0x000164000c1e1100 */
.L_x_233:
[----:B------:R-:W-:Y:S05]  /*eff0*/  BSYNC B1 ;  /* 0x0000000000017941 */ /* 0x000fea0003800000 */
.L_x_232:
[----:B------:R-:W3:Y:S01]  /*f000*/  LDL.LU R4, [R1+0xfc] ;  /* 0x0000fc0001047983 */ /* 0x000ee20000300800 */
[----:B-----5:R-:W-:Y:S01]  /*f010*/  LOP3.LUT R0, R0, 0xff, RZ, 0xc0, !PT ;  /* 0x000000ff00007812 */ /* 0x020fe200078ec0ff */
[----:B------:R-:W-:Y:S01]  /*f020*/  BSSY B1, `(.L_x_234) ;  /* 0x0000013000017945 */ /* 0x000fe20003800000 */
[----:B--2---:R-:W-:Y:S02]  /*f030*/  IADD3 R5, P1, R40, 0x88, RZ ;  /* 0x0000008828057810 */ /* 0x004fe40007f3e0ff */
[----:B------:R-:W-:-:S03]  /*f040*/  F2FP.F16.E4M3.UNPACK_B R0, R0 ;  /* 0x00000000ff00723e */ /* 0x000fc600020006ff */
[----:B------:R-:W-:Y:S01]  /*f050*/  IMAD.X R36, RZ, RZ, R37, P1 ;  /* 0x000000ffff247224 */ /* 0x000fe200008e0625 */
[----:B------:R-:W-:Y:S01]  /*f060*/  ISETP.GE.AND P1, PT, R41, 0x89, PT ;  /* 0x000000892900780c */ /* 0x000fe20003f26270 */
[----:B------:R-:W-:Y:S02]  /*f070*/  HADD2.F32 R0, -RZ, R0.H0_H0 ;  /* 0x20000000ff007230 */ /* 0x000fe40000004100 */
[----:B------:R-:W-:Y:S01]  /*f080*/  IMAD R36, R36, UR6, RZ ;  /* 0x0000000624247c24 */ /* 0x000fe2000f8e02ff */
[----:B------:R-:W-:Y:S01]  /*f090*/  ISETP.LT.OR P5, PT, R42, 0x1, !P1 ;  /* 0x000000012a00780c */ /* 0x000fe20004fa1670 */
[----:B------:R-:W-:-:S04]  /*f0a0*/  IMAD.WIDE.U32 R38, R5, UR6, R38 ;  /* 0x0000000605267c25 */ /* 0x000fc8000f8e0026 */
[----:B------:R-:W-:Y:S01]  /*f0b0*/  FMUL R0, R0, UR21 ;  /* 0x0000001500007c20 */ /* 0x000fe20008400000 */
[----:B------:R-:W-:-:S03]  /*f0c0*/  IMAD R5, R5, UR7, R36 ;  /* 0x0000000705057c24 */ /* 0x000fc6000f8e0224 */
[----:B---3--:R-:W-:Y:S01]  /*f0d0*/  FFMA R0, R4, UR20, R0 ;  /* 0x0000001404007c23 */ /* 0x008fe20008000000 */
[----:B------:R-:W-:-:S04]  /*f0e0*/  IADD3 R4, P4, R38, UR8, RZ ;  /* 0x0000000826047c10 */ /* 0x000fc8000ff9e0ff */
[----:B0-----:R-:W-:Y:S02]  /*f0f0*/  F2FP.SATFINITE.E4M3.F32.PACK_AB_MERGE_C R7, RZ, R0, RZ ;  /* 0x00000000ff07723e */ /* 0x001fe400048070ff */
[----:B------:R-:W-:Y:S02]  /*f100*/  IADD3.X R5, R39, UR9, R5, P4, !PT ;  /* 0x0000000927057c10 */ /* 0x000fe4000a7fe405 */
[----:B------:R-:W-:Y:S01]  /*f110*/  PRMT R0, RZ, 0x7610, R0 ;  /* 0x00007610ff007816 */ /* 0x000fe20000000000 */
[----:B------:R0:W-:Y:S01]  /*f120*/  @!P2 STG.E.U8 desc[UR18][R26.64+0x1], R7 ;  /* 0x000001071a00a986 */ /* 0x0001e2000c101112 */
[----:B------:R-:W-:Y:S05]  /*f130*/  @P5 BRA `(.L_x_235) ;  /* 0x0000000000045947 */ /* 0x000fea0003800000 */
[----:B------:R2:W5:Y:S02]  /*f140*/  LDG.E.U8 R0, desc[UR18][R4.64] ;  /* 0x0000001204007981 */ /* 0x000564000c1e1100 */
.L_x_235:
[----:B------:R-:W-:Y:S05]  /*f150*/  BSYNC B1 ;  /* 0x0000000000017941 */ /* 0x000fea0003800000 */
.L_x_234:
        /* <DEDUP_REMOVED lines=13> */
.L_x_237:
[----:B------:R-:W-:Y:S05]  /*f230*/  BSYNC B1 ;  /* 0x0000000000017941 */ /* 0x000fea0003800000 */
.L_x_236:
        /* <DEDUP_REMOVED lines=13> */
.L_x_239:
[----:B------:R-:W-:Y:S05]  /*f310*/  BSYNC B1 ;  /* 0x0000000000017941 */ /* 0x000fea0003800000 */
.L_x_238:
        /* <DEDUP_REMOVED lines=13> */
.L_x_241:
[----:B------:R-:W-:Y:S05]  /*f3f0*/  BSYNC B1 ;  /* 0x0000000000017941 */ /* 0x000fea0003800000 */
.L_x_240:
        /* <DEDUP_REMOVED lines=13> */
.L_x_243:
[----:B------:R-:W-:Y:S05]  /*f4d0*/  BSYNC B1 ;  /* 0x0000000000017941 */ /* 0x000fea0003800000 */
.L_x_242:
        /* <DEDUP_REMOVED lines=13> */
.L_x_245:
[----:B------:R-:W-:Y:S05]  /*f5b0*/  BSYNC B1 ;  /* 0x0000000000017941 */ /* 0x000fea0003800000 */
.L_x_244:
        /* <DEDUP_REMOVED lines=13> */
.L_x_247:
[----:B------:R-:W-:Y:S05]  /*f690*/  BSYNC B1 ;  /* 0x0000000000017941 */ /* 0x000fea0003800000 */
.L_x_246:
        /* <DEDUP_REMOVED lines=13> */
.L_x_249:
[----:B------:R-:W-:Y:S05]  /*f770*/  BSYNC B1 ;  /* 0x0000000000017941 */ /* 0x000fea0003800000 */
.L_x_248:
        /* <DEDUP_REMOVED lines=13> */
.L_x_251:
[----:B------:R-:W-:Y:S05]  /*f850*/  BSYNC B1 ;  /* 0x0000000000017941 */ /* 0x000fea0003800000 */
.L_x_250:
        /* <DEDUP_REMOVED lines=13> */
.L_x_253:
[----:B------:R-:W-:Y:S05]  /*f930*/  BSYNC B1 ;  /* 0x0000000000017941 */ /* 0x000fea0003800000 */
.L_x_252:
        /* <DEDUP_REMOVED lines=13> */
.L_x_255:
[----:B------:R-:W-:Y:S05]  /*fa10*/  BSYNC B1 ;  /* 0x0000000000017941 */ /* 0x000fea0003800000 */
.L_x_254:
        /* <DEDUP_REMOVED lines=13> */
.L_x_257:
[----:B------:R-:W-:Y:S05]  /*faf0*/  BSYNC B1 ;  /* 0x0000000000017941 */ /* 0x000fea0003800000 */
.L_x_256:
        /* <DEDUP_REMOVED lines=13> */
.L_x_259:
[----:B------:R-:W-:Y:S05]  /*fbd0*/  BSYNC B1 ;  /* 0x0000000000017941 */ /* 0x000fea0003800000 */
.L_x_258:
        /* <DEDUP_REMOVED lines=13> */
.L_x_261:
[----:B------:R-:W-:Y:S05]  /*fcb0*/  BSYNC B1 ;  /* 0x0000000000017941 */ /* 0x000fea0003800000 */
.L_x_260:
        /* <DEDUP_REMOVED lines=13> */
.L_x_263:
[----:B------:R-:W-:Y:S05]  /*fd90*/  BSYNC B1 ;  /* 0x0000000000017941 */ /* 0x000fea0003800000 */
.L_x_262:
        /* <DEDUP_REMOVED lines=13> */
.L_x_265:
[----:B------:R-:W-:Y:S05]  /*fe70*/  BSYNC B1 ;  /* 0x0000000000017941 */ /* 0x000fea0003800000 */
.L_x_264:
        /* <DEDUP_REMOVED lines=13> */
.L_x_267:
[----:B------:R-:W-:Y:S05]  /*ff50*/  BSYNC B1 ;  /* 0x0000000000017941 */ /* 0x000fea0003800000 */
.L_x_266:
        /* <DEDUP_REMOVED lines=13> */
.L_x_269:
[----:B------:R-:W-:Y:S05]  /*10030*/  BSYNC B1 ;  /* 0x0000000000017941 */ /* 0x000fea0003800000 */
.L_x_268:
        /* <DEDUP_REMOVED lines=13> */
.L_x_271:
[----:B------:R-:W-:Y:S05]  /*10110*/  BSYNC B1 ;  /* 0x0000000000017941 */ /* 0x000fea0003800000 */
.L_x_270:
        /* <DEDUP_REMOVED lines=13> */
.L_x_273:
[----:B------:R-:W-:Y:S05]  /*101f0*/  BSYNC B1 ;  /* 0x0000000000017941 */ /* 0x000fea0003800000 */
.L_x_272:
        /* <DEDUP_REMOVED lines=13> */
.L_x_275:
[----:B------:R-:W-:Y:S05]  /*102d0*/  BSYNC B1 ;  /* 0x0000000000017941 */ /* 0x000fea0003800000 */
.L_x_274:
        /* <DEDUP_REMOVED lines=13> */
.L_x_277:
[----:B------:R-:W-:Y:S05]  /*103b0*/  BSYNC B1 ;  /* 0x0000000000017941 */ /* 0x000fea0003800000 */
.L_x_276:
        /* <DEDUP_REMOVED lines=13> */
.L_x_279:
[----:B------:R-:W-:Y:S05]  /*10490*/  BSYNC B1 ;  /* 0x0000000000017941 */ /* 0x000fea0003800000 */
.L_x_278:
        /* <DEDUP_REMOVED lines=13> */
.L_x_281:
[----:B------:R-:W-:Y:S05]  /*10570*/  BSYNC B1 ;  /* 0x0000000000017941 */ /* 0x000fea0003800000 */
.L_x_280:
        /* <DEDUP_REMOVED lines=13> */
.L_x_283:
[----:B------:R-:W-:Y:S05]  /*10650*/  BSYNC B1 ;  /* 0x0000000000017941 */ /* 0x000fea0003800000 */
.L_x_282:
        /* <DEDUP_REMOVED lines=13> */
.L_x_285:
[----:B------:R-:W-:Y:S05]  /*10730*/  BSYNC B1 ;  /* 0x0000000000017941 */ /* 0x000fea0003800000 */
.L_x_284:
        /* <DEDUP_REMOVED lines=13> */
.L_x_287:
[----:B------:R-:W-:Y:S05]  /*10810*/  BSYNC B1 ;  /* 0x0000000000017941 */ /* 0x000fea0003800000 */
.L_x_286:
        /* <DEDUP_REMOVED lines=13> */
.L_x_289:
[----:B------:R-:W-:Y:S05]  /*108f0*/  BSYNC B1 ;  /* 0x0000000000017941 */ /* 0x000fea0003800000 */
.L_x_288:
        /* <DEDUP_REMOVED lines=13> */
.L_x_291:
[----:B------:R-:W-:Y:S05]  /*109d0*/  BSYNC B1 ;  /* 0x0000000000017941 */ /* 0x000fea0003800000 */
.L_x_290:
        /* <DEDUP_REMOVED lines=13> */
.L_x_293:
[----:B------:R-:W-:Y:S05]  /*10ab0*/  BSYNC B1 ;  /* 0x0000000000017941 */ /* 0x000fea0003800000 */
.L_x_292:
        /* <DEDUP_REMOVED lines=13> */
.L_x_295:
[----:B------:R-:W-:Y:S05]  /*10b90*/  BSYNC B1 ;  /* 0x0000000000017941 */ /* 0x000fea0003800000 */
.L_x_294:
        /* <DEDUP_REMOVED lines=13> */
.L_x_297:
[----:B------:R-:W-:Y:S05]  /*10c70*/  BSYNC B1 ;  /* 0x0000000000017941 */ /* 0x000fea0003800000 */
.L_x_296:
        /* <DEDUP_REMOVED lines=13> */
.L_x_299:
[----:B------:R-:W-:Y:S05]  /*10d50*/  BSYNC B1 ;  /* 0x0000000000017941 */ /* 0x000fea0003800000 */
.L_x_298:
        /* <DEDUP_REMOVED lines=13> */
.L_x_301:
[----:B------:R-:W-:Y:S05]  /*10e30*/  BSYNC B1 ;  /* 0x0000000000017941 */ /* 0x000fea0003800000 */
.L_x_300:
        /* <DEDUP_REMOVED lines=13> */
.L_x_303:
[----:B------:R-:W-:Y:S05]  /*10f10*/  BSYNC B1 ;  /* 0x0000000000017941 */ /* 0x000fea0003800000 */
.L_x_302:
        /* <DEDUP_REMOVED lines=13> */
.L_x_305:
[----:B------:R-:W-:Y:S05]  /*10ff0*/  BSYNC B1 ;  /* 0x0000000000017941 */ /* 0x000fea0003800000 */
.L_x_304:
        /* <DEDUP_REMOVED lines=13> */
.L_x_307:
[----:B------:R-:W-:Y:S05]  /*110d0*/  BSYNC B1 ;  /* 0x0000000000017941 */ /* 0x000fea0003800000 */
.L_x_306:
        /* <DEDUP_REMOVED lines=13> */
.L_x_309:
[----:B------:R-:W-:Y:S05]  /*111b0*/  BSYNC B1 ;  /* 0x0000000000017941 */ /* 0x000fea0003800000 */
.L_x_308:
        /* <DEDUP_REMOVED lines=13> */
.L_x_311:
[----:B------:R-:W-:Y:S05]  /*11290*/  BSYNC B1 ;  /* 0x0000000000017941 */ /* 0x000fea0003800000 */
.L_x_310:
        /* <DEDUP_REMOVED lines=13> */
.L_x_313:
[----:B------:R-:W-:Y:S05]  /*11370*/  BSYNC B1 ;  /* 0x0000000000017941 */ /* 0x000fea0003800000 */
.L_x_312:
        /* <DEDUP_REMOVED lines=13> */
.L_x_315:
[----:B------:R-:W-:Y:S05]  /*11450*/  BSYNC B1 ;  /* 0x0000000000017941 */ /* 0x000fea0003800000 */
.L_x_314:
        /* <DEDUP_REMOVED lines=13> */
.L_x_317:
[----:B------:R-:W-:Y:S05]  /*11530*/  BSYNC B1 ;  /* 0x0000000000017941 */ /* 0x000fea0003800000 */
.L_x_316:
        /* <DEDUP_REMOVED lines=13> */
.L_x_319:
[----:B------:R-:W-:Y:S05]  /*11610*/  BSYNC B1 ;  /* 0x0000000000017941 */ /* 0x000fea0003800000 */
.L_x_318:
        /* <DEDUP_REMOVED lines=13> */
.L_x_321:
[----:B------:R-:W-:Y:S05]  /*116f0*/  BSYNC B1 ;  /* 0x0000000000017941 */ /* 0x000fea0003800000 */
.L_x_320:
        /* <DEDUP_REMOVED lines=13> */
.L_x_323:
[----:B------:R-:W-:Y:S05]  /*117d0*/  BSYNC B1 ;  /* 0x0000000000017941 */ /* 0x000fea0003800000 */
.L_x_322:
        /* <DEDUP_REMOVED lines=13> */
.L_x_325:
[----:B------:R-:W-:Y:S05]  /*118b0*/  BSYNC B1 ;  /* 0x0000000000017941 */ /* 0x000fea0003800000 */
.L_x_324:
        /* <DEDUP_REMOVED lines=13> */
.L_x_327:
[----:B------:R-:W-:Y:S05]  /*11990*/  BSYNC B1 ;  /* 0x0000000000017941 */ /* 0x000fea0003800000 */
.L_x_326:
        /* <DEDUP_REMOVED lines=13> */
.L_x_329:
[----:B------:R-:W-:Y:S05]  /*11a70*/  BSYNC B1 ;  /* 0x0000000000017941 */ /* 0x000fea0003800000 */
.L_x_328:
        /* <DEDUP_REMOVED lines=13> */
.L_x_331:
[----:B------:R-:W-:Y:S05]  /*11b50*/  BSYNC B1 ;  /* 0x0000000000017941 */ /* 0x000fea0003800000 */
.L_x_330:
        /* <DEDUP_REMOVED lines=13> */
.L_x_333:
[----:B------:R-:W-:Y:S05]  /*11c30*/  BSYNC B1 ;  /* 0x0000000000017941 */ /* 0x000fea0003800000 */
.L_x_332:
        /* <DEDUP_REMOVED lines=13> */
.L_x_335:
[----:B------:R-:W-:Y:S05]  /*11d10*/  BSYNC B1 ;  /* 0x0000000000017941 */ /* 0x000fea0003800000 */
.L_x_334:
        /* <DEDUP_REMOVED lines=13> */
.L_x_337:
[----:B------:R-:W-:Y:S05]  /*11df0*/  BSYNC B1 ;  /* 0x0000000000017941 */ /* 0x000fea0003800000 */
.L_x_336:
        /* <DEDUP_REMOVED lines=13> */
.L_x_339:
[----:B------:R-:W-:Y:S05]  /*11ed0*/  BSYNC B1 ;  /* 0x0000000000017941 */ /* 0x000fea0003800000 */
.L_x_338:
        /* <DEDUP_REMOVED lines=13> */
.L_x_341:
[----:B------:R-:W-:Y:S05]  /*11fb0*/  BSYNC B1 ;  /* 0x0000000000017941 */ /* 0x000fea0003800000 */
.L_x_340:
        /* <DEDUP_REMOVED lines=13> */
.L_x_343:
[----:B------:R-:W-:Y:S05]  /*12090*/  BSYNC B1 ;  /* 0x0000000000017941 */ /* 0x000fea0003800000 */
.L_x_342:
        /* <DEDUP_REMOVED lines=13> */
.L_x_345:
[----:B------:R-:W-:Y:S05]  /*12170*/  BSYNC B1 ;  /* 0x0000000000017941 */ /* 0x000fea0003800000 */
.L_x_344:
        /* <DEDUP_REMOVED lines=13> */
.L_x_347:
[----:B------:R-:W-:Y:S05]  /*12250*/  BSYNC B1 ;  /* 0x0000000000017941 */ /* 0x000fea0003800000 */
.L_x_346:
        /* <DEDUP_REMOVED lines=13> */
.L_x_349:
[----:B------:R-:W-:Y:S05]  /*12330*/  BSYNC B1 ;  /* 0x0000000000017941 */ /* 0x000fea0003800000 */
.L_x_348:
        /* <DEDUP_REMOVED lines=13> */
.L_x_351:
[----:B------:R-:W-:Y:S05]  /*12410*/  BSYNC B1 ;  /* 0x0000000000017941 */ /* 0x000fea0003800000 */
.L_x_350:
        /* <DEDUP_REMOVED lines=13> */
.L_x_353:
[----:B------:R-:W-:Y:S05]  /*124f0*/  BSYNC B1 ;  /* 0x0000000000017941 */ /* 0x000fea0003800000 */
.L_x_352:
        /* <DEDUP_REMOVED lines=13> */
.L_x_355:
[----:B------:R-:W-:Y:S05]  /*125d0*/  BSYNC B1 ;  /* 0x0000000000017941 */ /* 0x000fea0003800000 */
.L_x_354:
        /* <DEDUP_REMOVED lines=13> */
.L_x_357:
[----:B------:R-:W-:Y:S05]  /*126b0*/  BSYNC B1 ;  /* 0x0000000000017941 */ /* 0x000fea0003800000 */
.L_x_356:
        /* <DEDUP_REMOVED lines=13> */
.L_x_359:
[----:B------:R-:W-:Y:S05]  /*12790*/  BSYNC B1 ;  /* 0x0000000000017941 */ /* 0x000fea0003800000 */
.L_x_358:
        /* <DEDUP_REMOVED lines=13> */
.L_x_361:
[----:B------:R-:W-:Y:S05]  /*12870*/  BSYNC B1 ;  /* 0x0000000000017941 */ /* 0x000fea0003800000 */
.L_x_360:
        /* <DEDUP_REMOVED lines=13> */
.L_x_363:
[----:B------:R-:W-:Y:S05]  /*12950*/  BSYNC B1 ;  /* 0x0000000000017941 */ /* 0x000fea0003800000 */
.L_x_362:
        /* <DEDUP_REMOVED lines=13> */
.L_x_365:
[----:B------:R-:W-:Y:S05]  /*12a30*/  BSYNC B1 ;  /* 0x0000000000017941 */ /* 0x000fea0003800000 */
.L_x_364:
        /* <DEDUP_REMOVED lines=13> */
.L_x_367:
[----:B------:R-:W-:Y:S05]  /*12b10*/  BSYNC B1 ;  /* 0x0000000000017941 */ /* 0x000fea0003800000 */
.L_x_366:
        /* <DEDUP_REMOVED lines=13> */
.L_x_369:
[----:B------:R-:W-:Y:S05]  /*12bf0*/  BSYNC B1 ;  /* 0x0000000000017941 */ /* 0x000fea0003800000 */
.L_x_368:
        /* <DEDUP_REMOVED lines=13> */
.L_x_371:
[----:B------:R-:W-:Y:S05]  /*12cd0*/  BSYNC B1 ;  /* 0x0000000000017941 */ /* 0x000fea0003800000 */
.L_x_370:
        /* <DEDUP_REMOVED lines=13> */
.L_x_373:
[----:B------:R-:W-:Y:S05]  /*12db0*/  BSYNC B1 ;  /* 0x0000000000017941 */ /* 0x000fea0003800000 */
.L_x_372:
        /* <DEDUP_REMOVED lines=13> */
.L_x_375:
[----:B------:R-:W-:Y:S05]  /*12e90*/  BSYNC B1 ;  /* 0x0000000000017941 */ /* 0x000fea0003800000 */
.L_x_374:
        /* <DEDUP_REMOVED lines=13> */
.L_x_377:
[----:B------:R-:W-:Y:S05]  /*12f70*/  BSYNC B1 ;  /* 0x0000000000017941 */ /* 0x000fea0003800000 */
.L_x_376:
        /* <DEDUP_REMOVED lines=13> */
.L_x_379:
[----:B------:R-:W-:Y:S05]  /*13050*/  BSYNC B1 ;  /* 0x0000000000017941 */ /* 0x000fea0003800000 */
.L_x_378:
        /* <DEDUP_REMOVED lines=13> */
.L_x_381:
[----:B------:R-:W-:Y:S05]  /*13130*/  BSYNC B1 ;  /* 0x0000000000017941 */ /* 0x000fea0003800000 */
.L_x_380:
        /* <DEDUP_REMOVED lines=13> */
.L_x_383:
[----:B------:R-:W-:Y:S05]  /*13210*/  BSYNC B1 ;  /* 0x0000000000017941 */ /* 0x000fea0003800000 */
.L_x_382:
        /* <DEDUP_REMOVED lines=13> */
.L_x_385:
[----:B------:R-:W-:Y:S05]  /*132f0*/  BSYNC B1 ;  /* 0x0000000000017941 */ /* 0x000fea0003800000 */
.L_x_384:
        /* <DEDUP_REMOVED lines=13> */
.L_x_387:
[----:B------:R-:W-:Y:S05]  /*133d0*/  BSYNC B1 ;  /* 0x0000000000017941 */ /* 0x000fea0003800000 */
.L_x_386:
        /* <DEDUP_REMOVED lines=13> */
.L_x_389:
[----:B------:R-:W-:Y:S05]  /*134b0*/  BSYNC B1 ;  /* 0x0000000000017941 */ /* 0x000fea0003800000 */
.L_x_388:
        /* <DEDUP_REMOVED lines=13> */
.L_x_391:
[----:B------:R-:W-:Y:S05]  /*13590*/  BSYNC B1 ;  /* 0x0000000000017941 */ /* 0x000fea0003800000 */
.L_x_390:
        /* <DEDUP_REMOVED lines=13> */
.L_x_393:
[----:B------:R-:W-:Y:S05]  /*13670*/  BSYNC B1 ;  /* 0x0000000000017941 */ /* 0x000fea0003800000 */
.L_x_392:
        /* <DEDUP_REMOVED lines=13> */
.L_x_395:
[----:B------:R-:W-:Y:S05]  /*13750*/  BSYNC B1 ;  /* 0x0000000000017941 */ /* 0x000fea0003800000 */
.L_x_394:
        /* <DEDUP_REMOVED lines=13> */
.L_x_397:
[----:B------:R-:W-:Y:S05]  /*13830*/  BSYNC B1 ;  /* 0x0000000000017941 */ /* 0x000fea0003800000 */
.L_x_396:
        /* <DEDUP_REMOVED lines=13> */
.L_x_399:
[----:B------:R-:W-:Y:S05]  /*13910*/  BSYNC B1 ;  /* 0x0000000000017941 */ /* 0x000fea0003800000 */
.L_x_398:
        /* <DEDUP_REMOVED lines=13> */
.L_x_401:
[----:B------:R-:W-:Y:S05]  /*139f0*/  BSYNC B1 ;  /* 0x0000000000017941 */ /* 0x000fea0003800000 */
.L_x_400:
        /* <DEDUP_REMOVED lines=13> */
.L_x_403:
[----:B------:R-:W-:Y:S05]  /*13ad0*/  BSYNC B1 ;  /* 0x0000000000017941 */ /* 0x000fea0003800000 */
.L_x_402:
        /* <DEDUP_REMOVED lines=13> */
.L_x_405:
[----:B------:R-:W-:Y:S05]  /*13bb0*/  BSYNC B1 ;  /* 0x0000000000017941 */ /* 0x000fea0003800000 */
.L_x_404:
        /* <DEDUP_REMOVED lines=13> */
.L_x_407:
[----:B------:R-:W-:Y:S05]  /*13c90*/  BSYNC B1 ;  /* 0x0000000000017941 */ /* 0x000fea0003800000 */
.L_x_406:
        /* <DEDUP_REMOVED lines=13> */
.L_x_409:
[----:B------:R-:W-:Y:S05]  /*13d70*/  BSYNC B1 ;  /* 0x0000000000017941 */ /* 0x000fea0003800000 */
.L_x_408:
        /* <DEDUP_REMOVED lines=13> */
.L_x_411:
[----:B------:R-:W-:Y:S05]  /*13e50*/  BSYNC B1 ;  /* 0x0000000000017941 */ /* 0x000fea0003800000 */
.L_x_410:
        /* <DEDUP_REMOVED lines=13> */
.L_x_413:
[----:B------:R-:W-:Y:S05]  /*13f30*/  BSYNC B1 ;  /* 0x0000000000017941 */ /* 0x000fea0003800000 */
.L_x_412:
        /* <DEDUP_REMOVED lines=13> */
.L_x_415:
[----:B------:R-:W-:Y:S05]  /*14010*/  BSYNC B1 ;  /* 0x0000000000017941 */ /* 0x000fea0003800000 */
.L_x_414:
        /* <DEDUP_REMOVED lines=13> */
.L_x_417:
[----:B------:R-:W-:Y:S05]  /*140f0*/  BSYNC B1 ;  /* 0x0000000000017941 */ /* 0x000fea0003800000 */
.L_x_416:
[----:B--23--:R-:W2:Y:S01]  /*14100*/  LDL.LU R2, [R1+0x26c] ;  /* 0x00026c0001027983 */ /* 0x00cea20000300800 */
        /* <DEDUP_REMOVED lines=12> */
.L_x_419:
[----:B------:R-:W-:Y:S05]  /*141d0*/  BSYNC B1 ;  /* 0x0000000000017941 */ /* 0x000fea0003800000 */
.L_x_418:
[----:B------:R-:W4:Y:S01]  /*141e0*/  LDL.LU R2, [R1+0x270] ;  /* 0x0002700001027983 */ /* 0x000f220000300800 */
[----:B-----5:R-:W-:Y:S01]  /*141f0*/  LOP3.LUT R0, R0, 0xff, RZ, 0xc0, !PT ;  /* 0x000000ff00007812 */ /* 0x020fe200078ec0ff */
[----:B------:R-:W-:Y:S01]  /*14200*/  BSSY B1, `(.L_x_420) ;  /* 0x000000b000017945 */ /* 0x000fe20003800000 */
[----:B------:R-:W-:Y:S02]  /*14210*/  ISETP.LT.OR P1, PT, R42, 0xba, !P1 ;  /* 0x000000ba2a00780c */ /* 0x000fe40004f21670 */
[----:B------:R-:W-:-:S05]  /*14220*/  F2FP.F16.E4M3.UNPACK_B R0, R0 ;  /* 0x00000000ff00723e */ /* 0x000fca00020006ff */
[----:B------:R-:W-:-:S05]  /*14230*/  HADD2.F32 R0, -RZ, R0.H0_H0 ;  /* 0x20000000ff007230 */ /* 0x000fca0000004100 */
[----:B------:R-:W-:-:S04]  /*14240*/  FMUL R0, R0, UR21 ;  /* 0x0000001500007c20 */ /* 0x000fc80008400000 */
[----:B----4-:R-:W-:-:S05]  /*14250*/  FFMA R0, R2, UR20, R0 ;  /* 0x0000001402007c23 */ /* 0x010fca0008000000 */
[----:B--2---:R-:W-:Y:S02]  /*14260*/  F2FP.SATFINITE.E4M3.F32.PACK_AB_MERGE_C R3, RZ, R0, RZ ;  /* 0x00000000ff03723e */ /* 0x004fe400048070ff */
[----:B------:R-:W-:-:S03]  /*14270*/  PRMT R0, RZ, 0x7610, R0 ;  /* 0x00007610ff007816 */ /* 0x000fc60000000000 */
[----:B------:R2:W-:Y:S01]  /*14280*/  @!P2 STG.E.U8 desc[UR18][R28.64+0xb8], R3 ;  /* 0x0000b8031c00a986 */ /* 0x0005e2000c101112 */
[----:B------:R-:W-:Y:S05]  /*14290*/  @P1 BRA `(.L_x_421) ;  /* 0x0000000000041947 */ /* 0x000fea0003800000 */
[----:B------:R4:W5:Y:S02]  /*142a0*/  LDG.E.U8 R0, desc[UR18][R4.64+0xb9] ;  /* 0x0000b91204007981 */ /* 0x000964000c1e1100 */
.L_x_421:
[----:B------:R-:W-:Y:S05]  /*142b0*/  BSYNC B1 ;  /* 0x0000000000017941 */ /* 0x000fea0003800000 */
.L_x_420:
[----:B------:R-:W-:Y:S05]  /*142c0*/  @P1 BRA `(.L_x_422) ;  /* 0x0000003800ac1947 */ /* 0x000fea0003800000 */
[----:B------:R-:W2:Y:S01]  /*142d0*/  LDL.LU R2, [R1+0x274] ;  /* 0x0002740001027983 */ /* 0x000ea20000300800 */
[----:B-----5:R-:W-:-:S04]  /*142e0*/  LOP3.LUT R0, R0, 0xff, RZ, 0xc0, !PT ;  /* 0x000000ff00007812 */ /* 0x020fc800078ec0ff */
[----:B------:R-:W-:-:S05]  /*142f0*/  F2FP.F16.E4M3.UNPACK_B R0, R0 ;  /* 0x00000000ff00723e */ /* 0x000fca00020006ff */
[----:B------:R-:W-:-:S05]  /*14300*/  HADD2.F32 R0, -RZ, R0.H0_H0 ;  /* 0x20000000ff007230 */ /* 0x000fca0000004100 */
[----:B------:R-:W-:-:S04]  /*14310*/  FMUL R0, R0, UR21 ;  /* 0x0000001500007c20 */ /* 0x000fc80008400000 */
[----:B--2---:R-:W-:-:S05]  /*14320*/  FFMA R0, R2, UR20, R0 ;  /* 0x0000001402007c23 */ /* 0x004fca0008000000 */
[----:B------:R-:W-:-:S05]  /*14330*/  F2FP.SATFINITE.E4M3.F32.PACK_AB_MERGE_C R3, RZ, R0, RZ ;  /* 0x00000000ff03723e */ /* 0x000fca00048070ff */
[----:B------:R2:W-:Y:S01]  /*14340*/  STG.E.U8 desc[UR18][R28.64+0xb9], R3 ;  /* 0x0000b9031c007986 */ /* 0x0005e2000c101112 */
[----:B------:R-:W-:Y:S05]  /*14350*/  BRA `(.L_x_422) ;  /* 0x0000003800887947 */ /* 0x000fea0003800000 */
.L_x_37:
[C---:B------:R-:W-:Y:S01]  /*14360*/  ISETP.GE.AND P1, PT, R41.reuse, 0x1, PT ;  /* 0x000000012900780c */ /* 0x040fe20003f26270 */
[----:B------:R-:W-:Y:S01]  /*14370*/  FMUL R226, R226, UR20 ;  /* 0x00000014e2e27c20 */ /* 0x000fe20008400000 */
[----:B------:R-:W2:Y:S01]  /*14380*/  LDL.LU R227, [R1+0x10] ;  /* 0x0000100001e37983 */ /* 0x000ea20000300800 */
[----:B------:R-:W-:Y:S01]  /*14390*/  ISETP.GE.AND P2, PT, R41, 0x9, PT ;  /* 0x000000092900780c */ /* 0x000fe20003f46270 */
[----:B------:R-:W-:Y:S01]  /*143a0*/  FMUL R225, R225, UR20 ;  /* 0x00000014e1e17c20 */ /* 0x000fe20008400000 */
[C---:B------:R-:W-:Y:S02]  /*143b0*/  ISETP.LT.OR P0, PT, R42.reuse, 0x1, !P1 ;  /* 0x000000012a00780c */ /* 0x040fe40004f01670 */
[----:B------:R-:W-:Y:S02]  /*143c0*/  F2FP.SATFINITE.E4M3.F32.PACK_AB_MERGE_C R25, RZ, R226, RZ ;  /* 0x000000e2ff19723e */ /* 0x000fe400048070ff */
[----:B------:R-:W-:Y:S01]  /*143d0*/  ISETP.LT.OR P4, PT, R42, 0x2, !P1 ;  /* 0x000000022a00780c */ /* 0x000fe20004f81670 */
[----:B------:R-:W-:Y:S01]  /*143e0*/  FMUL R224, R224, UR20 ;  /* 0x00000014e0e07c20 */ /* 0x000fe20008400000 */
[----:B------:R-:W-:Y:S01]  /*143f0*/  F2FP.SATFINITE.E4M3.F32.PACK_AB_MERGE_C R225, RZ, R225, RZ ;  /* 0x000000e1ffe1723e */ /* 0x000fe200048070ff */
[----:B------:R-:W-:Y:S01]  /*14400*/  FMUL R223, R223, UR20 ;  /* 0x00000014dfdf7c20 */ /* 0x000fe20008400000 */
[----:B------:R-:W3:Y:S01]  /*14410*/  LDL.LU R226, [R1+0x8] ;  /* 0x0000080001e27983 */ /* 0x000ee20000300800 */
[----:B------:R-:W-:Y:S01]  /*14420*/  FMUL R222, R222, UR20 ;  /* 0x00000014dede7c20 */ /* 0x000fe20008400000 */
[----:B------:R-:W-:-:S02]  /*14430*/  F2FP.SATFINITE.E4M3.F32.PACK_AB_MERGE_C R35, RZ, R224, RZ ;  /* 0x000000e0ff23723e */ /* 0x000fc400048070ff */
[----:B------:R-:W4:Y:S01]  /*14440*/  LDL.LU R224, [R1+0x4] ;  /* 0x0000040001e07983 */ /* 0x000f220000300800 */
[----:B------:R-:W-:Y:S01]  /*14450*/  FMUL R220, R220, UR20 ;  /* 0x00000014dcdc7c20 */ /* 0x000fe20008400000 */
[C---:B------:R-:W-:Y:S02]  /*14460*/  ISETP.LT.OR P6, PT, R42.reuse, 0x1, !P2 ;  /* 0x000000012a00780c */ /* 0x040fe400057c1670 */
[----:B------:R-:W-:Y:S01]  /*14470*/  @!P0 STG.E.U8 desc[UR18][R32.64], R25 ;  /* 0x0000001920008986 */ /* 0x000fe2000c101112 */
[----:B------:R-:W-:Y:S02]  /*14480*/  ISETP.LT.OR P0, PT, R42, 0x2, !P2 ;  /* 0x000000022a00780c */ /* 0x000fe40005701670 */
[----:B------:R-:W-:Y:S01]  /*14490*/  F2FP.SATFINITE.E4M3.F32.PACK_AB_MERGE_C R223, RZ, R223, RZ ;  /* 0x000000dfffdf723e */ /* 0x000fe200048070ff */
[----:B------:R0:W-:Y:S01]  /*144a0*/  @!P4 STG.E.U8 desc[UR18][R32.64+0x1], R225 ;  /* 0x000001e12000c986 */ /* 0x0001e2000c101112 */
[----:B------:R-:W-:-:S03]  /*144b0*/  F2FP.SATFINITE.E4M3.F32.PACK_AB_MERGE_C R37, RZ, R222, RZ ;  /* 0x000000deff25723e */ /* 0x000fc600048070ff */
[----:B0-----:R-:W3:Y:S01]  /*144c0*/  LDL.LU R225, [R1] ;  /* 0x0000000001e17983 */ /* 0x001ee20000300800 */
[----:B------:R-:W-:-:S03]  /*144d0*/  F2FP.SATFINITE.E4M3.F32.PACK_AB_MERGE_C R25, RZ, R220, RZ ;  /* 0x000000dcff19723e */ /* 0x000fc600048070ff */
[----:B------:R-:W3:Y:S04]  /*144e0*/  LDL.LU R222, [R1+0x18] ;  /* 0x0000180001de7983 */ /* 0x000ee80000300800 */
[----:B------:R0:W-:Y:S04]  /*144f0*/  @!P0 STG.E.U8 desc[UR18][R30.64+0x1], R223 ;  /* 0x000001df1e008986 */ /* 0x0001e8000c101112 */
[----:B0-----:R-:W3:Y:S04]  /*14500*/  LDL.LU R223, [R1+0x14] ;  /* 0x0000140001df7983 */ /* 0x001ee80000300800 */
[----:B------:R-:W3:Y:S01]  /*14510*/  LDL.LU R220, [R1+0xc] ;  /* 0x00000c0001dc7983 */ /* 0x000ee20000300800 */
[----:B------:R-:W-:-:S02]  /*14520*/  ISETP.LT.OR P5, PT, R42, 0x9, !P1 ;  /* 0x000000092a00780c */ /* 0x000fc40004fa1670 */
[C---:B------:R-:W-:Y:S01]  /*14530*/  ISETP.LT.OR P4, PT, R42.reuse, 0xa, !P1 ;  /* 0x0000000a2a00780c */ /* 0x040fe20004f81670 */
[----:B------:R-:W-:Y:S01]  /*14540*/  FMUL R221, R221, UR20 ;  /* 0x00000014dddd7c20 */ /* 0x000fe20008400000 */
[----:B------:R0:W-:Y:S01]  /*14550*/  @!P6 STG.E.U8 desc[UR18][R30.64], R35 ;  /* 0x000000231e00e986 */ /* 0x0001e2000c101112 */
[C---:B------:R-:W-:Y:S02]  /*14560*/  ISETP.LT.OR P6, PT, R42.reuse, 0x9, !P2 ;  /* 0x000000092a00780c */ /* 0x040fe400057c1670 */
[----:B------:R-:W-:Y:S02]  /*14570*/  ISETP.LT.OR P0, PT, R42, 0xa, !P2 ;  /* 0x0000000a2a00780c */ /* 0x000fe40005701670 */
[----:B------:R-:W-:Y:S01]  /*14580*/  F2FP.SATFINITE.E4M3.F32.PACK_AB_MERGE_C R221, RZ, R221, RZ ;  /* 0x000000ddffdd723e */ /* 0x000fe200048070ff */
[----:B------:R-:W-:-:S03]  /*14590*/  FMUL R219, R219, UR20 ;  /* 0x00000014dbdb7c20 */ /* 0x000fc60008400000 */
[----:B------:R1:W-:Y:S01]  /*145a0*/  @!P5 STG.E.U8 desc[UR18][R32.64+0x8], R37 ;  /* 0x000008252000d986 */ /* 0x0003e2000c101112 */
[----:B------:R-:W-:Y:S01]  /*145b0*/  ISETP.LT.OR P5, PT, R42, 0x11, !P1 ;  /* 0x000000112a00780c */ /* 0x000fe20004fa1670 */
[----:B------:R-:W-:Y:S02]  /*145c0*/  FMUL R218, R218, UR20 ;  /* 0x00000014dada7c20 */ /* 0x000fe40008400000 */
[----:B------:R-:W-:Y:S01]  /*145d0*/  @!P4 STG.E.U8 desc[UR18][R32.64+0x9], R221 ;  /* 0x000009dd2000c986 */ /* 0x000fe2000c101112 */
[C---:B------:R-:W-:Y:S01]  /*145e0*/  ISETP.LT.OR P4, PT, R42.reuse, 0x12, !P1 ;  /* 0x000000122a00780c */ /* 0x040fe20004f81670 */
[----:B------:R-:W-:Y:S01]  /*145f0*/  FMUL R217, R217, UR20 ;  /* 0x00000014d9d97c20 */ /* 0x000fe20008400000 */
[----:B------:R-:W-:Y:S02]  /*14600*/  F2FP.SATFINITE.E4M3.F32.PACK_AB_MERGE_C R219, RZ, R219, RZ ;  /* 0x000000dbffdb723e */ /* 0x000fe400048070ff */
[----:B0-----:R-:W-:Y:S01]  /*14610*/  F2FP.SATFINITE.E4M3.F32.PACK_AB_MERGE_C R35, RZ, R218, RZ ;  /* 0x000000daff23723e */ /* 0x001fe200048070ff */
[----:B------:R0:W-:Y:S01]  /*14620*/  @!P6 STG.E.U8 desc[UR18][R30.64+0x8], R25 ;  /* 0x000008191e00e986 */ /* 0x0001e2000c101112 */
[----:B------:R-:W-:-:S02]  /*14630*/  ISETP.LT.OR P6, PT, R42, 0x11, !P2 ;  /* 0x000000112a00780c */ /* 0x000fc400057c1670 */
[----:B------:R-:W-:Y:S01]  /*14640*/  F2FP.SATFINITE.E4M3.F32.PACK_AB_MERGE_C R217, RZ, R217, RZ ;  /* 0x000000d9ffd9723e */ /* 0x000fe200048070ff */
[----:B------:R-:W-:Y:S01]  /*14650*/  @!P0 STG.E.U8 desc[UR18][R30.64+0x9], R219 ;  /* 0x000009db1e008986 */ /* 0x000fe2000c101112 */
[----:B------:R-:W-:Y:S01]  /*14660*/  ISETP.LT.OR P0, PT, R42, 0x12, !P2 ;  /* 0x000000122a00780c */ /* 0x000fe20005701670 */
[----:B------:R-:W-:Y:S02]  /*14670*/  FMUL R216, R216, UR20 ;  /* 0x00000014d8d87c20 */ /* 0x000fe40008400000 */
[----:B------:R0:W-:Y:S01]  /*14680*/  @!P5 STG.E.U8 desc[UR18][R32.64+0x10], R35 ;  /* 0x000010232000d986 */ /* 0x0001e2000c101112 */
[----:B------:R-:W-:Y:S01]  /*14690*/  ISETP.LT.OR P5, PT, R42, 0x19, !P1 ;  /* 0x000000192a00780c */ /* 0x000fe20004fa1670 */
[----:B------:R-:W-:Y:S01]  /*146a0*/  FMUL R23, R23, UR20 ;  /* 0x0000001417177c20 */ /* 0x000fe20008400000 */
[----:B------:R-:W-:Y:S01]  /*146b0*/  FMUL R22, R22, UR20 ;  /* 0x0000001416167c20 */ /* 0x000fe20008400000 */
[----:B------:R-:W-:Y:S01]  /*146c0*/  @!P4 STG.E.U8 desc[UR18][R32.64+0x11], R217 ;  /* 0x000011d92000c986 */ /* 0x000fe2000c101112 */
[----:B------:R-:W-:-:S02]  /*146d0*/  ISETP.LT.OR P4, PT, R42, 0x1a, !P1 ;  /* 0x0000001a2a00780c */ /* 0x000fc40004f81670 */
[----:B-1----:R-:W-:Y:S01]  /*146e0*/  F2FP.SATFINITE.E4M3.F32.PACK_AB_MERGE_C R37, RZ, R216, RZ ;  /* 0x000000d8ff25723e */ /* 0x002fe200048070ff */
[----:B------:R-:W-:Y:S01]  /*146f0*/  FMUL R21, R21, UR20 ;  /* 0x0000001415157c20 */ /* 0x000fe20008400000 */
[----:B------:R-:W-:Y:S02]  /*14700*/  F2FP.SATFINITE.E4M3.F32.PACK_AB_MERGE_C R23, RZ, R23, RZ ;  /* 0x00000017ff17723e */ /* 0x000fe400048070ff */
[----:B0-----:R-:W-:Y:S01]  /*14710*/  F2FP.SATFINITE.E4M3.F32.PACK_AB_MERGE_C R25, RZ, R22, RZ ;  /* 0x00000016ff19723e */ /* 0x001fe200048070ff */
[----:B------:R-:W-:Y:S01]  /*14720*/  @!P6 STG.E.U8 desc[UR18][R30.64+0x10], R37 ;  /* 0x000010251e00e986 */ /* 0x000fe2000c101112 */
[C---:B------:R-:W-:Y:S02]  /*14730*/  ISETP.LT.OR P6, PT, R42.reuse, 0x19, !P2 ;  /* 0x000000192a00780c */ /* 0x040fe400057c1670 */
[----:B------:R-:W-:Y:S01]  /*14740*/  F2FP.SATFINITE.E4M3.F32.PACK_AB_MERGE_C R21, RZ, R21, RZ ;  /* 0x00000015ff15723e */ /* 0x000fe200048070ff */
[----:B------:R0:W-:Y:S01]  /*14750*/  @!P0 STG.E.U8 desc[UR18][R30.64+0x11], R23 ;  /* 0x000011171e008986 */ /* 0x0001e2000c101112 */
[----:B------:R-:W-:Y:S01]  /*14760*/  ISETP.LT.OR P0, PT, R42, 0x1a, !P2 ;  /* 0x0000001a2a00780c */ /* 0x000fe20005701670 */
[----:B------:R-:W-:-:S02]  /*14770*/  FMUL R20, R20, UR20 ;  /* 0x0000001414147c20 */ /* 0x000fc40008400000 */
[----:B------:R-:W-:Y:S01]  /*14780*/  @!P5 STG.E.U8 desc[UR18][R32.64+0x18], R25 ;  /* 0x000018192000d986 */ /* 0x000fe2000c101112 */
[----:B------:R-:W-:Y:S01]  /*14790*/  ISETP.LT.OR P5, PT, R42, 0x21, !P1 ;  /* 0x000000212a00780c */ /* 0x000fe20004fa1670 */
[----:B------:R-:W-:Y:S01]  /*147a0*/  FMUL R19, R19, UR20 ;  /* 0x0000001413137c20 */ /* 0x000fe20008400000 */
[----:B------:R-:W-:Y:S01]  /*147b0*/  FMUL R18, R18, UR20 ;  /* 0x0000001412127c20 */ /* 0x000fe20008400000 */
[----:B------:R1:W-:Y:S01]  /*147c0*/  @!P4 STG.E.U8 desc[UR18][R32.64+0x19], R21 ;  /* 0x000019152000c986 */ /* 0x0003e2000c101112 */
[C---:B------:R-:W-:Y:S02]  /*147d0*/  ISETP.LT.OR P4, PT, R42.reuse, 0x22, !P1 ;  /* 0x000000222a00780c */ /* 0x040fe40004f81670 */
[----:B------:R-:W-:Y:S01]  /*147e0*/  F2FP.SATFINITE.E4M3.F32.PACK_AB_MERGE_C R35, RZ, R20, RZ ;  /* 0x00000014ff23723e */ /* 0x000fe200048070ff */
[----:B------:R-:W-:Y:S01]  /*147f0*/  FMUL R17, R17, UR20 ;  /* 0x0000001411117c20 */ /* 0x000fe20008400000 */
[----:B------:R-:W-:Y:S02]  /*14800*/  F2FP.SATFINITE.E4M3.F32.PACK_AB_MERGE_C R19, RZ, R19, RZ ;  /* 0x00000013ff13723e */ /* 0x000fe400048070ff */
[----:B0-----:R-:W-:Y:S01]  /*14810*/  F2FP.SATFINITE.E4M3.F32.PACK_AB_MERGE_C R23, RZ, R18, RZ ;  /* 0x00000012ff17723e */ /* 0x001fe200048070ff */
[----:B------:R-:W-:Y:S01]  /*14820*/  @!P6 STG.E.U8 desc[UR18][R30.64+0x18], R35 ;  /* 0x000018231e00e986 */ /* 0x000fe2000c101112 */
[----:B------:R-:W-:-:S02]  /*14830*/  ISETP.LT.OR P6, PT, R42, 0x21, !P2 ;  /* 0x000000212a00780c */ /* 0x000fc400057c1670 */
[----:B------:R-:W-:Y:S01]  /*14840*/  F2FP.SATFINITE.E4M3.F32.PACK_AB_MERGE_C R17, RZ, R17, RZ ;  /* 0x00000011ff11723e */ /* 0x000fe200048070ff */
[----:B------:R0:W-:Y:S01]  /*14850*/  @!P0 STG.E.U8 desc[UR18][R30.64+0x19], R19 ;  /* 0x000019131e008986 */ /* 0x0001e2000c101112 */
[----:B------:R-:W-:Y:S01]  /*14860*/  ISETP.LT.OR P0, PT, R42, 0x22, !P2 ;  /* 0x000000222a00780c */ /* 0x000fe20005701670 */
[----:B------:R-:W-:Y:S02]  /*14870*/  FMUL R16, R16, UR20 ;  /* 0x0000001410107c20 */ /* 0x000fe40008400000 */
[----:B------:R-:W-:Y:S01]  /*14880*/  @!P5 STG.E.U8 desc[UR18][R32.64+0x20], R23 ;  /* 0x000020172000d986 */ /* 0x000fe2000c101112 */
[----:B------:R-:W-:Y:S01]  /*14890*/  ISETP.LT.OR P5, PT, R42, 0x29, !P1 ;  /* 0x000000292a00780c */ /* 0x000fe20004fa1670 */
[----:B------:R-:W-:Y:S01]  /*148a0*/  FMUL R15, R15, UR20 ;  /* 0x000000140f0f7c20 */ /* 0x000fe20008400000 */
[----:B------:R-:W-:Y:S01]  /*148b0*/  FMUL R14, R14, UR20 ;  /* 0x000000140e0e7c20 */ /* 0x000fe20008400000 */
[----:B------:R0:W-:Y:S01]  /*148c0*/  @!P4 STG.E.U8 desc[UR18][R32.64+0x21], R17 ;  /* 0x000021112000c986 */ /* 0x0001e2000c101112 */
        /* <DEDUP_REMOVED lines=31> */
[----:B------:R-:W-:Y:S01]  /*14ac0*/  @!P4 STG.E.U8 desc[UR18][R32.64+0x31], R9 ;  /* 0x000031092000c986 */ /* 0x000fe2000c101112 */
[----:B------:R-:W-:-:S02]  /*14ad0*/  ISETP.LT.OR P4, PT, R42, 0x3a, !P1 ;  /* 0x0000003a2a00780c */ /* 0x000fc40004f81670 */
[----:B-1----:R-:W-:Y:S01]  /*14ae0*/  F2FP.SATFINITE.E4M3.F32.PACK_AB_MERGE_C R13, RZ, R8, RZ ;  /* 0x00000008ff0d723e */ /* 0x002fe200048070ff */
[----:B------:R-:W-:Y:S01]  /*14af0*/  FMUL R5, R5, UR20 ;  /* 0x0000001405057c20 */ /* 0x000fe20008400000 */
[----:B------:R-:W-:Y:S01]  /*14b00*/  F2FP.SATFINITE.E4M3.F32.PACK_AB_MERGE_C R7, RZ, R7, RZ ;  /* 0x00000007ff07723e */ /* 0x000fe200048070ff */
[----:B-----5:R-:W-:Y:S01]  /*14b10*/  FMUL R2, R2, UR20 ;  /* 0x0000001402027c20 */ /* 0x020fe20008400000 */
[----:B0-----:R-:W-:Y:S01]  /*14b20*/  F2FP.SATFINITE.E4M3.F32.PACK_AB_MERGE_C R11, RZ, R6, RZ ;  /* 0x00000006ff0b723e */ /* 0x001fe200048070ff */
[----:B------:R-:W-:Y:S01]  /*14b30*/  FMUL R0, R0, UR20 ;  /* 0x0000001400007c20 */ /* 0x000fe20008400000 */
[----:B------:R-:W-:Y:S01]  /*14b40*/  @!P6 STG.E.U8 desc[UR18][R30.64+0x30], R13 ;  /* 0x0000300d1e00e986 */ /* 0x000fe2000c101112 */
[----:B------:R-:W-:Y:S02]  /*14b50*/  ISETP.LT.OR P6, PT, R42, 0x39, !P2 ;  /* 0x000000392a00780c */ /* 0x000fe400057c1670 */
[----:B------:R-:W-:Y:S01]  /*14b60*/  F2FP.SATFINITE.E4M3.F32.PACK_AB_MERGE_C R5, RZ, R5, RZ ;  /* 0x00000005ff05723e */ /* 0x000fe200048070ff */
[----:B------:R0:W-:Y:S01]  /*14b70*/  @!P0 STG.E.U8 desc[UR18][R30.64+0x31], R7 ;  /* 0x000031071e008986 */ /* 0x0001e2000c101112 */
[----:B------:R-:W-:Y:S01]  /*14b80*/  FMUL R4, R4, UR20 ;  /* 0x0000001404047c20 */ /* 0x000fe20008400000 */
[----:B------:R-:W-:-:S02]  /*14b90*/  FMUL R3, R3, UR20 ;  /* 0x0000001403037c20 */ /* 0x000fc40008400000 */
[----:B------:R1:W-:Y:S01]  /*14ba0*/  @!P5 STG.E.U8 desc[UR18][R32.64+0x38], R11 ;  /* 0x0000380b2000d986 */ /* 0x0003e2000c101112 */
[----:B0-----:R-:W-:Y:S02]  /*14bb0*/  F2FP.SATFINITE.E4M3.F32.PACK_AB_MERGE_C R7, RZ, R2, RZ ;  /* 0x00000002ff07723e */ /* 0x001fe400048070ff */
[----:B-1----:R-:W-:Y:S01]  /*14bc0*/  F2FP.SATFINITE.E4M3.F32.PACK_AB_MERGE_C R11, RZ, R0, RZ ;  /* 0x00000000ff0b723e */ /* 0x002fe200048070ff */
[----:B------:R-:W-:Y:S01]  /*14bd0*/  @!P4 STG.E.U8 desc[UR18][R32.64+0x39], R5 ;  /* 0x000039052000c986 */ /* 0x000fe2000c101112 */
[----:B------:R-:W-:Y:S02]  /*14be0*/  F2FP.SATFINITE.E4M3.F32.PACK_AB_MERGE_C R9, RZ, R4, RZ ;  /* 0x00000004ff09723e */ /* 0x000fe400048070ff */
[----:B------:R-:W-:-:S03]  /*14bf0*/  F2FP.SATFINITE.E4M3.F32.PACK_AB_MERGE_C R13, RZ, R3, RZ ;  /* 0x00000003ff0d723e */ /* 0x000fc600048070ff */
[----:B------:R0:W-:Y:S01]  /*14c00*/  @!P6 STG.E.U8 desc[UR18][R30.64+0x38], R9 ;  /* 0x000038091e00e986 */ /* 0x0001e2000c101112 */
[----:B----4-:R-:W-:-:S05]  /*14c10*/  FMUL R0, R224, UR20 ;  /* 0x00000014e0007c20 */ /* 0x010fca0008400000 */
[----:B0-----:R-:W-:Y:S01]  /*14c20*/  F2FP.SATFINITE.E4M3.F32.PACK_AB_MERGE_C R9, RZ, R0, RZ ;  /* 0x00000000ff09723e */ /* 0x001fe200048070ff */
[----:B--2---:R-:W-:Y:S01]  /*14c30*/  FMUL R0, R227, UR20 ;  /* 0x00000014e3007c20 */ /* 0x004fe20008400000 */
[----:B---3--:R-:W-:Y:S02]  /*14c40*/  FMUL R2, R225, UR20 ;  /* 0x00000014e1027c20 */ /* 0x008fe40008400000 */
[----:B------:R-:W2:Y:S04]  /*14c50*/  LDL.LU R225, [R1+0x1c] ;  /* 0x00001c0001e17983 */ /* 0x000ea80000300800 */
[----:B------:R-:W3:Y:S01]  /*14c60*/  LDL.LU R224, [R1+0x20] ;  /* 0x0000200001e07983 */ /* 0x000ee20000300800 */
[----:B------:R-:W-:Y:S01]  /*14c70*/  F2FP.SATFINITE.E4M3.F32.PACK_AB_MERGE_C R5, RZ, R2, RZ ;  /* 0x00000002ff05723e */ /* 0x000fe200048070ff */
[----:B------:R-:W-:-:S02]  /*14c80*/  FMUL R2, R226, UR20 ;  /* 0x00000014e2027c20 */ /* 0x000fc40008400000 */
[----:B------:R-:W4:Y:S01]  /*14c90*/  LDL.LU R226, [R1+0x24] ;  /* 0x0000240001e27983 */ /* 0x000f220000300800 */
[----:B------:R-:W-:-:S03]  /*14ca0*/  FMUL R3, R220, UR20 ;  /* 0x00000014dc037c20 */ /* 0x000fc60008400000 */
[----:B------:R-:W4:Y:S04]  /*14cb0*/  LDL.LU R220, [R1+0x28] ;  /* 0x0000280001dc7983 */ /* 0x000f280000300800 */
[----:B------:R-:W4:Y:S01]  /*14cc0*/  LDL.LU R227, [R1+0x2c] ;  /* 0x00002c0001e37983 */ /* 0x000f220000300800 */
[C---:B------:R-:W-:Y:S02]  /*14cd0*/  ISETP.LT.OR P0, PT, R42.reuse, 0x3a, !P2 ;  /* 0x0000003a2a00780c */ /* 0x040fe40005701670 */
[C---:B------:R-:W-:Y:S02]  /*14ce0*/  ISETP.LT.OR P5, PT, R42.reuse, 0x41, !P1 ;  /* 0x000000412a00780c */ /* 0x040fe40004fa1670 */
[C---:B------:R-:W-:Y:S02]  /*14cf0*/  ISETP.LT.OR P4, PT, R42.reuse, 0x42, !P1 ;  /* 0x000000422a00780c */ /* 0x040fe40004f81670 */
[----:B------:R-:W-:-:S07]  /*14d00*/  ISETP.LT.OR P6, PT, R42, 0x41, !P2 ;  /* 0x000000412a00780c */ /* 0x000fce00057c1670 */
[----:B------:R-:W-:Y:S01]  /*14d10*/  @!P0 STG.E.U8 desc[UR18][R30.64+0x39], R13 ;  /* 0x0000390d1e008986 */ /* 0x000fe2000c101112 */
[----:B------:R-:W-:-:S03]  /*14d20*/  ISETP.LT.OR P0, PT, R42, 0x42, !P2 ;  /* 0x000000422a00780c */ /* 0x000fc60005701670 */
[----:B------:R0:W-:Y:S01]  /*14d30*/  @!P5 STG.E.U8 desc[UR18][R32.64+0x40], R7 ;  /* 0x000040072000d986 */ /* 0x0001e2000c101112 */
[----:B------:R-:W-:-:S03]  /*14d40*/  ISETP.LT.OR P5, PT, R42, 0x49, !P1 ;  /* 0x000000492a00780c */ /* 0x000fc60004fa1670 */
[----:B------:R1:W-:Y:S01]  /*14d50*/  @!P4 STG.E.U8 desc[UR18][R32.64+0x41], R11 ;  /* 0x0000410b2000c986 */ /* 0x0003e2000c101112 */
[----:B------:R-:W-:-:S03]  /*14d60*/  ISETP.LT.OR P4, PT, R42, 0x4a, !P1 ;  /* 0x0000004a2a00780c */ /* 0x000fc60004f81670 */
[----:B------:R1:W-:Y:S01]  /*14d70*/  @!P6 STG.E.U8 desc[UR18][R30.64+0x40], R5 ;  /* 0x000040051e00e986 */ /* 0x0003e2000c101112 */
[----:B0-----:R-:W-:Y:S01]  /*14d80*/  F2FP.SATFINITE.E4M3.F32.PACK_AB_MERGE_C R7, RZ, R2, RZ ;  /* 0x00000002ff07723e */ /* 0x001fe200048070ff */
[----:B------:R-:W-:Y:S01]  /*14d90*/  FMUL R2, R222, UR20 ;  /* 0x00000014de027c20 */ /* 0x000fe20008400000 */
[----:B-1----:R-:W-:Y:S01]  /*14da0*/  F2FP.SATFINITE.E4M3.F32.PACK_AB_MERGE_C R11, RZ, R0, RZ ;  /* 0x00000000ff0b723e */ /* 0x002fe200048070ff */
[----:B------:R-:W-:Y:S02]  /*14db0*/  FMUL R0, R223, UR20 ;  /* 0x00000014df007c20 */ /* 0x000fe40008400000 */
[----:B------:R-:W4:Y:S04]  /*14dc0*/  LDL.LU R223, [R1+0x30] ;  /* 0x0000300001df7983 */ /* 0x000f280000300800 */
[----:B------:R0:W-:Y:S01]  /*14dd0*/  @!P0 STG.E.U8 desc[UR18][R30.64+0x41], R9 ;  /* 0x000041091e008986 */ /* 0x0001e2000c101112 */
[----:B------:R-:W-:-:S02]  /*14de0*/  ISETP.LT.OR P0, PT, R42, 0x4a, !P2 ;  /* 0x0000004a2a00780c */ /* 0x000fc40005701670 */
[----:B------:R-:W-:Y:S01]  /*14df0*/  F2FP.SATFINITE.E4M3.F32.PACK_AB_MERGE_C R5, RZ, R0, RZ ;  /* 0x00000000ff05723e */ /* 0x000fe200048070ff */
[----:B------:R-:W4:Y:S01]  /*14e00*/  LDL.LU R222, [R1+0x34] ;  /* 0x0000340001de7983 */ /* 0x000f220000300800 */
[----:B------:R-:W-:Y:S02]  /*14e10*/  F2FP.SATFINITE.E4M3.F32.PACK_AB_MERGE_C R13, RZ, R3, RZ ;  /* 0x00000003ff0d723e */ /* 0x000fe400048070ff */
[----:B0-----:R-:W-:Y:S01]  /*14e20*/  F2FP.SATFINITE.E4M3.F32.PACK_AB_MERGE_C R9, RZ, R2, RZ ;  /* 0x00000002ff09723e */ /* 0x001fe200048070ff */
[----:B------:R0:W-:Y:S04]  /*14e30*/  @!P5 STG.E.U8 desc[UR18][R32.64+0x48], R7 ;  /* 0x000048072000d986 */ /* 0x0001e8000c101112 */
[----:B------:R-:W-:Y:S04]  /*14e40*/  @!P4 STG.E.U8 desc[UR18][R32.64+0x49], R13 ;  /* 0x0000490d2000c986 */ /* 0x000fe8000c101112 */
[----:B------:R1:W-:Y:S01]  /*14e50*/  @!P0 STG.E.U8 desc[UR18][R30.64+0x49], R5 ;  /* 0x000049051e008986 */ /* 0x0003e2000c101112 */
[----:B--2---:R-:W-:-:S03]  /*14e60*/  FMUL R0, R225, UR20 ;  /* 0x00000014e1007c20 */ /* 0x004fc60008400000 */
[----:B------:R-:W2:Y:S01]  /*14e70*/  LDL.LU R225, [R1+0x38] ;  /* 0x0000380001e17983 */ /* 0x000ea20000300800 */
[----:B---3--:R-:W-:-:S03]  /*14e80*/  FMUL R2, R224, UR20 ;  /* 0x00000014e0027c20 */ /* 0x008fc60008400000 */
[----:B------:R-:W3:Y:S01]  /*14e90*/  LDL.LU R224, [R1+0x3c] ;  /* 0x00003c0001e07983 */ /* 0x000ee20000300800 */
[----:B0-----:R-:W-:Y:S01]  /*14ea0*/  F2FP.SATFINITE.E4M3.F32.PACK_AB_MERGE_C R7, RZ, R0, RZ ;  /* 0x00000000ff07723e */ /* 0x001fe200048070ff */
[----:B----4-:R-:W-:Y:S02]  /*14eb0*/  FMUL R3, R226, UR20 ;  /* 0x00000014e2037c20 */ /* 0x010fe40008400000 */
[----:B------:R-:W4:Y:S01]  /*14ec0*/  LDL.LU R226, [R1+0x40] ;  /* 0x0000400001e27983 */ /* 0x000f220000300800 */
[----:B------:R-:W-:-:S03]  /*14ed0*/  FMUL R0, R220, UR20 ;  /* 0x00000014dc007c20 */ /* 0x000fc60008400000 */
[----:B------:R-:W4:Y:S02]  /*14ee0*/  LDL.LU R220, [R1+0x44] ;  /* 0x0000440001dc7983 */ /* 0x000f240000300800 */
[----:B-1----:R-:W-:Y:S01]  /*14ef0*/  F2FP.SATFINITE.E4M3.F32.PACK_AB_MERGE_C R5, RZ, R0, RZ ;  /* 0x00000000ff05723e */ /* 0x002fe200048070ff */
[----:B------:R-:W-:Y:S02]  /*14f00*/  FMUL R0, R227, UR20 ;  /* 0x00000014e3007c20 */ /* 0x000fe40008400000 */
[----:B------:R-:W4:Y:S01]  /*14f10*/  LDL.LU R227, [R1+0x48] ;  /* 0x0000480001e37983 */ /* 0x000f220000300800 */
[C---:B------:R-:W-:Y:S02]  /*14f20*/  ISETP.LT.OR P6, PT, R42.reuse, 0x49, !P2 ;  /* 0x000000492a00780c */ /* 0x040fe400057c1670 */
[C---:B------:R-:W-:Y:S02]  /*14f30*/  ISETP.LT.OR P4, PT, R42.reuse, 0x52, !P1 ;  /* 0x000000522a00780c */ /* 0x040fe40004f81670 */
[----:B------:R-:W-:-:S02]  /*14f40*/  ISETP.LT.OR P5, PT, R42, 0x51, !P1 ;  /* 0x000000512a00780c */ /* 0x000fc40004fa1670 */
[----:B------:R-:W-:-:S07]  /*14f50*/  ISETP.LT.OR P0, PT, R42, 0x52, !P2 ;  /* 0x000000522a00780c */ /* 0x000fce0005701670 */
[----:B------:R0:W-:Y:S01]  /*14f60*/  @!P6 STG.E.U8 desc[UR18][R30.64+0x48], R11 ;  /* 0x0000480b1e00e986 */ /* 0x0001e2000c101112 */
[----:B------:R-:W-:-:S03]  /*14f70*/  ISETP.LT.OR P6, PT, R42, 0x51, !P2 ;  /* 0x000000512a00780c */ /* 0x000fc600057c1670 */
[----:B------:R-:W-:Y:S01]  /*14f80*/  @!P4 STG.E.U8 desc[UR18][R32.64+0x51], R7 ;  /* 0x000051072000c986 */ /* 0x000fe2000c101112 */
[----:B------:R-:W-:-:S03]  /*14f90*/  ISETP.LT.OR P4, PT, R42, 0x5a, !P1 ;  /* 0x0000005a2a00780c */ /* 0x000fc60004f81670 */
[----:B------:R1:W-:Y:S01]  /*14fa0*/  @!P5 STG.E.U8 desc[UR18][R32.64+0x50], R9 ;  /* 0x000050092000d986 */ /* 0x0003e2000c101112 */
[----:B0-----:R-:W-:Y:S02]  /*14fb0*/  F2FP.SATFINITE.E4M3.F32.PACK_AB_MERGE_C R11, RZ, R2, RZ ;  /* 0x00000002ff0b723e */ /* 0x001fe400048070ff */
[----:B------:R-:W-:Y:S01]  /*14fc0*/  ISETP.LT.OR P5, PT, R42, 0x59, !P1 ;  /* 0x000000592a00780c */ /* 0x000fe20004fa1670 */
[----:B------:R-:W-:Y:S02]  /*14fd0*/  FMUL R2, R223, UR20 ;  /* 0x00000014df027c20 */ /* 0x000fe40008400000 */
[----:B------:R-:W4:Y:S01]  /*14fe0*/  LDL.LU R223, [R1+0x4c] ;  /* 0x00004c0001df7983 */ /* 0x000f220000300800 */
[----:B-1----:R-:W-:Y:S02]  /*14ff0*/  F2FP.SATFINITE.E4M3.F32.PACK_AB_MERGE_C R9, RZ, R0, RZ ;  /* 0x00000000ff09723e */ /* 0x002fe400048070ff */
[----:B------:R-:W-:Y:S02]  /*15000*/  F2FP.SATFINITE.E4M3.F32.PACK_AB_MERGE_C R7, RZ, R2, RZ ;  /* 0x00000002ff07723e */ /* 0x000fe400048070ff */
[----:B------:R-:W-:Y:S01]  /*15010*/  F2FP.SATFINITE.E4M3.F32.PACK_AB_MERGE_C R13, RZ, R3, RZ ;  /* 0x00000003ff0d723e */ /* 0x000fe200048070ff */
[----:B------:R-:W-:-:S02]  /*15020*/  FMUL R0, R222, UR20 ;  /* 0x00000014de007c20 */ /* 0x000fc40008400000 */
[----:B------:R-:W4:Y:S04]  /*15030*/  LDL.LU R222, [R1+0x50] ;  /* 0x0000500001de7983 */ /* 0x000f280000300800 */
[----:B------:R0:W-:Y:S04]  /*15040*/  @!P6 STG.E.U8 desc[UR18][R30.64+0x50], R11 ;  /* 0x0000500b1e00e986 */ /* 0x0001e8000c101112 */
[----:B------:R-:W-:Y:S01]  /*15050*/  @!P0 STG.E.U8 desc[UR18][R30.64+0x51], R13 ;  /* 0x0000510d1e008986 */ /* 0x000fe2000c101112 */
[----:B0-----:R-:W-:-:S03]  /*15060*/  F2FP.SATFINITE.E4M3.F32.PACK_AB_MERGE_C R11, RZ, R0, RZ ;  /* 0x00000000ff0b723e */ /* 0x001fc600048070ff */
[----:B------:R-:W-:Y:S04]  /*15070*/  @!P4 STG.E.U8 desc[UR18][R32.64+0x59], R9 ;  /* 0x000059092000c986 */ /* 0x000fe8000c101112 */
[----:B------:R0:W-:Y:S01]  /*15080*/  @!P5 STG.E.U8 desc[UR18][R32.64+0x58], R5 ;  /* 0x000058052000d986 */ /* 0x0001e2000c101112 */
[----:B--2---:R-:W-:-:S03]  /*15090*/  FMUL R2, R225, UR20 ;  /* 0x00000014e1027c20 */ /* 0x004fc60008400000 */
[----:B------:R-:W2:Y:S01]  /*150a0*/  LDL.LU R225, [R1+0x54] ;  /* 0x0000540001e17983 */ /* 0x000ea20000300800 */
[----:B---3--:R-:W-:-:S03]  /*150b0*/  FMUL R3, R224, UR20 ;  /* 0x00000014e0037c20 */ /* 0x008fc60008400000 */
[----:B------:R-:W3:Y:S01]  /*150c0*/  LDL.LU R224, [R1+0x58] ;  /* 0x0000580001e07983 */ /* 0x000ee20000300800 */
[----:B----4-:R-:W-:-:S03]  /*150d0*/  FMUL R0, R226, UR20 ;  /* 0x00000014e2007c20 */ /* 0x010fc60008400000 */
[----:B------:R-:W4:Y:S01]  /*150e0*/  LDL.LU R226, [R1+0x5c] ;  /* 0x00005c0001e27983 */ /* 0x000f220000300800 */
[----:B0-----:R-:W-:Y:S02]  /*150f0*/  F2FP.SATFINITE.E4M3.F32.PACK_AB_MERGE_C R5, RZ, R2, RZ ;  /* 0x00000002ff05723e */ /* 0x001fe400048070ff */
[----:B------:R-:W-:Y:S01]  /*15100*/  F2FP.SATFINITE.E4M3.F32.PACK_AB_MERGE_C R9, RZ, R0, RZ ;  /* 0x00000000ff09723e */ /* 0x000fe200048070ff */
[----:B------:R-:W-:Y:S02]  /*15110*/  FMUL R0, R220, UR20 ;  /* 0x00000014dc007c20 */ /* 0x000fe40008400000 */
[----:B------:R-:W4:Y:S01]  /*15120*/  LDL.LU R220, [R1+0x60] ;  /* 0x0000600001dc7983 */ /* 0x000f220000300800 */
[----:B------:R-:W-:-:S03]  /*15130*/  FMUL R2, R227, UR20 ;  /* 0x00000014e3027c20 */ /* 0x000fc60008400000 */
        /* <DEDUP_REMOVED lines=10> */
[----:B------:R-:W-:Y:S02]  /*151e0*/  ISETP.LT.OR P5, PT, R42, 0x69, !P1 ;  /* 0x000000692a00780c */ /* 0x000fe40004fa1670 */
[----:B0-----:R-:W-:Y:S01]  /*151f0*/  F2FP.SATFINITE.E4M3.F32.PACK_AB_MERGE_C R7, RZ, R0, RZ ;  /* 0x00000000ff07723e */ /* 0x001fe200048070ff */
[----:B------:R-:W-:Y:S02]  /*15200*/  FMUL R0, R223, UR20 ;  /* 0x00000014df007c20 */ /* 0x000fe40008400000 */
[----:B------:R-:W4:Y:S01]  /*15210*/  LDL.LU R223, [R1+0x68] ;  /* 0x0000680001df7983 */ /* 0x000f220000300800 */
[----:B------:R-:W-:Y:S02]  /*15220*/  F2FP.SATFINITE.E4M3.F32.PACK_AB_MERGE_C R11, RZ, R2, RZ ;  /* 0x00000002ff0b723e */ /* 0x000fe400048070ff */
[----:B------:R-:W-:Y:S02]  /*15230*/  F2FP.SATFINITE.E4M3.F32.PACK_AB_MERGE_C R13, RZ, R3, RZ ;  /* 0x00000003ff0d723e */ /* 0x000fe400048070ff */
[----:B-1----:R-:W-:Y:S01]  /*15240*/  F2FP.SATFINITE.E4M3.F32.PACK_AB_MERGE_C R5, RZ, R0, RZ ;  /* 0x00000000ff05723e */ /* 0x002fe200048070ff */
[----:B------:R-:W-:-:S02]  /*15250*/  FMUL R2, R222, UR20 ;  /* 0x00000014de027c20 */ /* 0x000fc40008400000 */
[----:B------:R-:W4:Y:S04]  /*15260*/  LDL.LU R222, [R1+0x6c] ;  /* 0x00006c0001de7983 */ /* 0x000f280000300800 */
[----:B------:R-:W-:Y:S04]  /*15270*/  @!P4 STG.E.U8 desc[UR18][R32.64+0x61], R13 ;  /* 0x0000610d2000c986 */ /* 0x000fe8000c101112 */
[----:B------:R-:W-:Y:S04]  /*15280*/  @!P0 STG.E.U8 desc[UR18][R30.64+0x61], R7 ;  /* 0x000061071e008986 */ /* 0x000fe8000c101112 */
[----:B------:R0:W-:Y:S04]  /*15290*/  @!P6 STG.E.U8 desc[UR18][R30.64+0x60], R9 ;  /* 0x000060091e00e986 */ /* 0x0001e8000c101112 */
[----:B------:R1:W-:Y:S01]  /*152a0*/  @!P5 STG.E.U8 desc[UR18][R32.64+0x68], R11 ;  /* 0x0000680b2000d986 */ /* 0x0003e2000c101112 */
[----:B0-----:R-:W-:Y:S01]  /*152b0*/  F2FP.SATFINITE.E4M3.F32.PACK_AB_MERGE_C R9, RZ, R2, RZ ;  /* 0x00000002ff09723e */ /* 0x001fe200048070ff */
[----:B--2---:R-:W-:-:S02]  /*152c0*/  FMUL R3, R225, UR20 ;  /* 0x00000014e1037c20 */ /* 0x004fc40008400000 */
[----:B------:R-:W2:Y:S01]  /*152d0*/  LDL.LU R225, [R1+0x70] ;  /* 0x0000700001e17983 */ /* 0x000ea20000300800 */
[----:B---3--:R-:W-:-:S03]  /*152e0*/  FMUL R0, R224, UR20 ;  /* 0x00000014e0007c20 */ /* 0x008fc60008400000 */
[----:B------:R-:W3:Y:S02]  /*152f0*/  LDL.LU R224, [R1+0x74] ;  /* 0x0000740001e07983 */ /* 0x000ee40000300800 */
[----:B------:R-:W-:Y:S01]  /*15300*/  F2FP.SATFINITE.E4M3.F32.PACK_AB_MERGE_C R7, RZ, R0, RZ ;  /* 0x00000000ff07723e */ /* 0x000fe200048070ff */
[----:B----4-:R-:W-:Y:S02]  /*15310*/  FMUL R0, R226, UR20 ;  /* 0x00000014e2007c20 */ /* 0x010fe40008400000 */
[----:B------:R-:W4:Y:S03]  /*15320*/  LDL.LU R226, [R1+0x78] ;  /* 0x0000780001e27983 */ /* 0x000f260000300800 */
[----:B-1----:R-:W-:Y:S01]  /*15330*/  F2FP.SATFINITE.E4M3.F32.PACK_AB_MERGE_C R11, RZ, R0, RZ ;  /* 0x00000000ff0b723e */ /* 0x002fe200048070ff */
[----:B------:R-:W-:Y:S02]  /*15340*/  FMUL R2, R220, UR20 ;  /* 0x00000014dc027c20 */ /* 0x000fe40008400000 */
[----:B------:R-:W4:Y:S01]  /*15350*/  LDL.LU R220, [R1+0x7c] ;  /* 0x00007c0001dc7983 */ /* 0x000f220000300800 */
[----:B------:R-:W-:-:S03]  /*15360*/  FMUL R0, R227, UR20 ;  /* 0x00000014e3007c20 */ /* 0x000fc60008400000 */
[----:B------:R-:W4:Y:S01]  /*15370*/  LDL.LU R227, [R1+0x80] ;  /* 0x0000800001e37983 */ /* 0x000f220000300800 */
[C---:B------:R-:W-:Y:S02]  /*15380*/  ISETP.LT.OR P4, PT, R42.reuse, 0x6a, !P1 ;  /* 0x0000006a2a00780c */ /* 0x040fe40004f81670 */
[C---:B------:R-:W-:Y:S02]  /*15390*/  ISETP.LT.OR P6, PT, R42.reuse, 0x69, !P2 ;  /* 0x000000692a00780c */ /* 0x040fe400057c1670 */
[C---:B------:R-:W-:Y:S02]  /*153a0*/  ISETP.LT.OR P0, PT, R42.reuse, 0x6a, !P2 ;  /* 0x0000006a2a00780c */ /* 0x040fe40005701670 */
[----:B------:R-:W-:Y:S02]  /*153b0*/  ISETP.LT.OR P5, PT, R42, 0x71, !P1 ;  /* 0x000000712a00780c */ /* 0x000fe40004fa1670 */
[----:B------:R-:W-:-:S05]  /*153c0*/  F2FP.SATFINITE.E4M3.F32.PACK_AB_MERGE_C R13, RZ, R3, RZ ;  /* 0x00000003ff0d723e */ /* 0x000fca00048070ff */
[----:B------:R0:W-:Y:S01]  /*153d0*/  @!P4 STG.E.U8 desc[UR18][R32.64+0x69], R5 ;  /* 0x000069052000c986 */ /* 0x0001e2000c101112 */
[----:B------:R-:W-:-:S03]  /*153e0*/  ISETP.LT.OR P4, PT, R42, 0x72, !P1 ;  /* 0x000000722a00780c */ /* 0x000fc60004f81670 */
[----:B------:R1:W-:Y:S01]  /*153f0*/  @!P6 STG.E.U8 desc[UR18][R30.64+0x68], R9 ;  /* 0x000068091e00e986 */ /* 0x0003e2000c101112 */
[----:B------:R-:W-:-:S03]  /*15400*/  ISETP.LT.OR P6, PT, R42, 0x71, !P2 ;  /* 0x000000712a00780c */ /* 0x000fc600057c1670 */
[----:B------:R-:W-:Y:S01]  /*15410*/  @!P0 STG.E.U8 desc[UR18][R30.64+0x69], R13 ;  /* 0x0000690d1e008986 */ /* 0x000fe2000c101112 */
[----:B0-----:R-:W-:Y:S02]  /*15420*/  F2FP.SATFINITE.E4M3.F32.PACK_AB_MERGE_C R5, RZ, R2, RZ ;  /* 0x00000002ff05723e */ /* 0x001fe400048070ff */
[----:B------:R-:W-:Y:S01]  /*15430*/  ISETP.LT.OR P0, PT, R42, 0x72, !P2 ;  /* 0x000000722a00780c */ /* 0x000fe20005701670 */
[----:B------:R-:W-:Y:S02]  /*15440*/  FMUL R2, R223, UR20 ;  /* 0x00000014df027c20 */ /* 0x000fe40008400000 */
[----:B------:R-:W4:Y:S01]  /*15450*/  LDL.LU R223, [R1+0x84] ;  /* 0x0000840001df7983 */ /* 0x000f220000300800 */
[----:B-1----:R-:W-:Y:S01]  /*15460*/  F2FP.SATFINITE.E4M3.F32.PACK_AB_MERGE_C R9, RZ, R0, RZ ;  /* 0x00000000ff09723e */ /* 0x002fe200048070ff */
[----:B------:R-:W-:Y:S02]  /*15470*/  FMUL R3, R222, UR20 ;  /* 0x00000014de037c20 */ /* 0x000fe40008400000 */
[----:B------:R-:W4:Y:S04]  /*15480*/  LDL.LU R222, [R1+0x88] ;  /* 0x0000880001de7983 */ /* 0x000f280000300800 */
[----:B------:R-:W-:Y:S04]  /*15490*/  @!P4 STG.E.U8 desc[UR18][R32.64+0x71], R11 ;  /* 0x0000710b2000c986 */ /* 0x000fe8000c101112 */
[----:B------:R0:W-:Y:S04]  /*154a0*/  @!P5 STG.E.U8 desc[UR18][R32.64+0x70], R7 ;  /* 0x000070072000d986 */ /* 0x0001e8000c101112 */
[----:B------:R1:W-:Y:S01]  /*154b0*/  @!P6 STG.E.U8 desc[UR18][R30.64+0x70], R5 ;  /* 0x000070051e00e986 */ /* 0x0003e2000c101112 */
[----:B0-----:R-:W-:-:S03]  /*154c0*/  F2FP.SATFINITE.E4M3.F32.PACK_AB_MERGE_C R7, RZ, R2, RZ ;  /* 0x00000002ff07723e */ /* 0x001fc600048070ff */
[----:B------:R0:W-:Y:S01]  /*154d0*/  @!P0 STG.E.U8 desc[UR18][R30.64+0x71], R9 ;  /* 0x000071091e008986 */ /* 0x0001e2000c101112 */
[----:B--2---:R-:W-:-:S03]  /*154e0*/  FMUL R0, R225, UR20 ;  /* 0x00000014e1007c20 */ /* 0x004fc60008400000 */
[----:B------:R-:W2:Y:S02]  /*154f0*/  LDL.LU R225, [R1+0x8c] ;  /* 0x00008c0001e17983 */ /* 0x000ea40000300800 */
[----:B------:R-:W-:Y:S01]  /*15500*/  F2FP.SATFINITE.E4M3.F32.PACK_AB_MERGE_C R11, RZ, R0, RZ ;  /* 0x00000000ff0b723e */ /* 0x000fe200048070ff */
[----:B---3--:R-:W-:Y:S02]  /*15510*/  FMUL R0, R224, UR20 ;  /* 0x00000014e0007c20 */ /* 0x008fe40008400000 */
[----:B------:R-:W3:Y:S01]  /*15520*/  LDL.LU R224, [R1+0x90] ;  /* 0x0000900001e07983 */ /* 0x000ee20000300800 */
[----:B----4-:R-:W-:Y:S02]  /*15530*/  FMUL R2, R226, UR20 ;  /* 0x00000014e2027c20 */ /* 0x010fe40008400000 */
[----:B-1----:R-:W-:Y:S01]  /*15540*/  F2FP.SATFINITE.E4M3.F32.PACK_AB_MERGE_C R5, RZ, R0, RZ ;  /* 0x00000000ff05723e */ /* 0x002fe200048070ff */
[----:B------:R-:W4:Y:S02]  /*15550*/  LDL.LU R226, [R1+0x94] ;  /* 0x0000940001e27983 */ /* 0x000f240000300800 */
[----:B0-----:R-:W-:Y:S01]  /*15560*/  F2FP.SATFINITE.E4M3.F32.PACK_AB_MERGE_C R9, RZ, R2, RZ ;  /* 0x00000002ff09723e */ /* 0x001fe200048070ff */
[----:B------:R-:W-:-:S02]  /*15570*/  FMUL R0, R220, UR20 ;  /* 0x00000014dc007c20 */ /* 0x000fc40008400000 */
        /* <DEDUP_REMOVED lines=10> */
[----:B------:R-:W-:Y:S01]  /*15620*/  @!P4 STG.E.U8 desc[UR18][R32.64+0x79], R13 ;  /* 0x0000790d2000c986 */ /* 0x000fe2000c101112 */
[----:B------:R-:W-:Y:S02]  /*15630*/  ISETP.LT.OR P4, PT, R42, 0x82, !P1 ;  /* 0x000000822a00780c */ /* 0x000fe40004f81670 */
[----:B0-----:R-:W-:Y:S01]  /*15640*/  F2FP.SATFINITE.E4M3.F32.PACK_AB_MERGE_C R7, RZ, R0, RZ ;  /* 0x00000000ff07723e */ /* 0x001fe200048070ff */
[----:B------:R-:W-:Y:S02]  /*15650*/  FMUL R3, R223, UR20 ;  /* 0x00000014df037c20 */ /* 0x000fe40008400000 */
[----:B------:R-:W4:Y:S01]  /*15660*/  LDL.LU R223, [R1+0xa0] ;  /* 0x0000a00001df7983 */ /* 0x000f220000300800 */
[----:B------:R-:W-:-:S03]  /*15670*/  FMUL R0, R222, UR20 ;  /* 0x00000014de007c20 */ /* 0x000fc60008400000 */
[----:B------:R-:W4:Y:S04]  /*15680*/  LDL.LU R222, [R1+0xa4] ;  /* 0x0000a40001de7983 */ /* 0x000f280000300800 */
[----:B------:R0:W-:Y:S04]  /*15690*/  @!P0 STG.E.U8 desc[UR18][R30.64+0x79], R5 ;  /* 0x000079051e008986 */ /* 0x0001e8000c101112 */
[----:B------:R1:W-:Y:S01]  /*156a0*/  @!P6 STG.E.U8 desc[UR18][R30.64+0x78], R11 ;  /* 0x0000780b1e00e986 */ /* 0x0003e2000c101112 */
[----:B0-----:R-:W-:Y:S02]  /*156b0*/  F2FP.SATFINITE.E4M3.F32.PACK_AB_MERGE_C R5, RZ, R0, RZ ;  /* 0x00000000ff05723e */ /* 0x001fe400048070ff */
[----:B-1----:R-:W-:Y:S01]  /*156c0*/  F2FP.SATFINITE.E4M3.F32.PACK_AB_MERGE_C R11, RZ, R2, RZ ;  /* 0x00000002ff0b723e */ /* 0x002fe200048070ff */
[----:B------:R0:W-:Y:S01]  /*156d0*/  @!P5 STG.E.U8 desc[UR18][R32.64+0x80], R9 ;  /* 0x000080092000d986 */ /* 0x0001e2000c101112 */
[----:B------:R-:W-:-:S03]  /*156e0*/  F2FP.SATFINITE.E4M3.F32.PACK_AB_MERGE_C R13, RZ, R3, RZ ;  /* 0x00000003ff0d723e */ /* 0x000fc600048070ff */
[----:B------:R1:W-:Y:S01]  /*156f0*/  @!P4 STG.E.U8 desc[UR18][R32.64+0x81], R7 ;  /* 0x000081072000c986 */ /* 0x0003e2000c101112 */
[----:B--2---:R-:W-:-:S03]  /*15700*/  FMUL R0, R225, UR20 ;  /* 0x00000014e1007c20 */ /* 0x004fc60008400000 */
[----:B------:R-:W2:Y:S01]  /*15710*/  LDL.LU R225, [R1+0xa8] ;  /* 0x0000a80001e17983 */ /* 0x000ea20000300800 */
[----:B---3--:R-:W-:-:S03]  /*15720*/  FMUL R2, R224, UR20 ;  /* 0x00000014e0027c20 */ /* 0x008fc60008400000 */
[----:B------:R-:W3:Y:S01]  /*15730*/  LDL.LU R224, [R1+0xac] ;  /* 0x0000ac0001e07983 */ /* 0x000ee20000300800 */
[----:B0-----:R-:W-:Y:S01]  /*15740*/  F2FP.SATFINITE.E4M3.F32.PACK_AB_MERGE_C R9, RZ, R0, RZ ;  /* 0x00000000ff09723e */ /* 0x001fe200048070ff */
[----:B----4-:R-:W-:Y:S01]  /*15750*/  FMUL R0, R226, UR20 ;  /* 0x00000014e2007c20 */ /* 0x010fe20008400000 */
[----:B-1----:R-:W-:Y:S01]  /*15760*/  F2FP.SATFINITE.E4M3.F32.PACK_AB_MERGE_C R7, RZ, R2, RZ ;  /* 0x00000002ff07723e */ /* 0x002fe200048070ff */
[----:B------:R-:W4:Y:S01]  /*15770*/  LDL.LU R226, [R1+0xb0] ;  /* 0x0000b00001e27983 */ /* 0x000f220000300800 */
[----:B------:R-:W-:-:S03]  /*15780*/  FMUL R2, R220, UR20 ;  /* 0x00000014dc027c20 */ /* 0x000fc60008400000 */
[----:B------:R-:W4:Y:S01]  /*15790*/  LDL.LU R220, [R1+0xb4] ;  /* 0x0000b40001dc7983 */ /* 0x000f220000300800 */
[----:B------:R-:W-:-:S03]  /*157a0*/  FMUL R3, R227, UR20 ;  /* 0x00000014e3037c20 */ /* 0x000fc60008400000 */
[----:B------:R-:W4:Y:S01]  /*157b0*/  LDL.LU R227, [R1+0xb8] ;  /* 0x0000b80001e37983 */ /* 0x000f220000300800 */
[C---:B------:R-:W-:Y:S02]  /*157c0*/  ISETP.LT.OR P6, PT, R42.reuse, 0x81, !P2 ;  /* 0x000000812a00780c */ /* 0x040fe400057c1670 */
[C---:B------:R-:W-:Y:S02]  /*157d0*/  ISETP.LT.OR P0, PT, R42.reuse, 0x82, !P2 ;  /* 0x000000822a00780c */ /* 0x040fe40005701670 */
[C---:B------:R-:W-:Y:S02]  /*157e0*/  ISETP.LT.OR P5, PT, R42.reuse, 0x89, !P1 ;  /* 0x000000892a00780c */ /* 0x040fe40004fa1670 */
[----:B------:R-:W-:-:S07]  /*157f0*/  ISETP.LT.OR P4, PT, R42, 0x8a, !P1 ;  /* 0x0000008a2a00780c */ /* 0x000fce0004f81670 */
[----:B------:R0:W-:Y:S01]  /*15800*/  @!P6 STG.E.U8 desc[UR18][R30.64+0x80], R11 ;  /* 0x0000800b1e00e986 */ /* 0x0001e2000c101112 */
[----:B------:R-:W-:-:S03]  /*15810*/  ISETP.LT.OR P6, PT, R42, 0x89, !P2 ;  /* 0x000000892a00780c */ /* 0x000fc600057c1670 */
[----:B------:R-:W-:Y:S01]  /*15820*/  @!P0 STG.E.U8 desc[UR18][R30.64+0x81], R13 ;  /* 0x0000810d1e008986 */ /* 0x000fe2000c101112 */
[----:B------:R-:W-:-:S03]  /*15830*/  ISETP.LT.OR P0, PT, R42, 0x8a, !P2 ;  /* 0x0000008a2a00780c */ /* 0x000fc60005701670 */
[----:B------:R-:W-:Y:S01]  /*15840*/  @!P5 STG.E.U8 desc[UR18][R32.64+0x88], R5 ;  /* 0x000088052000d986 */ /* 0x000fe2000c101112 */
[----:B0-----:R-:W-:-:S03]  /*15850*/  F2FP.SATFINITE.E4M3.F32.PACK_AB_MERGE_C R11, RZ, R0, RZ ;  /* 0x00000000ff0b723e */ /* 0x001fc600048070ff */
[----:B------:R0:W-:Y:S01]  /*15860*/  @!P4 STG.E.U8 desc[UR18][R32.64+0x89], R9 ;  /* 0x000089092000c986 */ /* 0x0001e2000c101112 */
[----:B------:R-:W-:Y:S01]  /*15870*/  ISETP.LT.OR P5, PT, R42, 0x91, !P1 ;  /* 0x000000912a00780c */ /* 0x000fe20004fa1670 */
[----:B------:R-:W-:Y:S02]  /*15880*/  FMUL R0, R223, UR20 ;  /* 0x00000014df007c20 */ /* 0x000fe40008400000 */
[----:B------:R-:W4:Y:S03]  /*15890*/  LDL.LU R223, [R1+0xbc] ;  /* 0x0000bc0001df7983 */ /* 0x000f260000300800 */
[----:B0-----:R-:W-:Y:S01]  /*158a0*/  F2FP.SATFINITE.E4M3.F32.PACK_AB_MERGE_C R9, RZ, R0, RZ ;  /* 0x00000000ff09723e */ /* 0x001fe200048070ff */
[----:B------:R-:W-:Y:S02]  /*158b0*/  FMUL R0, R222, UR20 ;  /* 0x00000014de007c20 */ /* 0x000fe40008400000 */
[----:B------:R-:W4:Y:S01]  /*158c0*/  LDL.LU R222, [R1+0xc0] ;  /* 0x0000c00001de7983 */ /* 0x000f220000300800 */
[----:B------:R-:W-:-:S03]  /*158d0*/  F2FP.SATFINITE.E4M3.F32.PACK_AB_MERGE_C R5, RZ, R2, RZ ;  /* 0x00000002ff05723e */ /* 0x000fc600048070ff */
[----:B------:R0:W-:Y:S04]  /*158e0*/  @!P6 STG.E.U8 desc[UR18][R30.64+0x88], R7 ;  /* 0x000088071e00e986 */ /* 0x0001e8000c101112 */
[----:B------:R1:W-:Y:S01]  /*158f0*/  @!P0 STG.E.U8 desc[UR18][R30.64+0x89], R11 ;  /* 0x0000890b1e008986 */ /* 0x0003e2000c101112 */
[----:B0-----:R-:W-:-:S03]  /*15900*/  F2FP.SATFINITE.E4M3.F32.PACK_AB_MERGE_C R7, RZ, R0, RZ ;  /* 0x00000000ff07723e */ /* 0x001fc600048070ff */
[----:B------:R0:W-:Y:S01]  /*15910*/  @!P5 STG.E.U8 desc[UR18][R32.64+0x90], R5 ;  /* 0x000090052000d986 */ /* 0x0001e2000c101112 */
[----:B--2---:R-:W-:-:S03]  /*15920*/  FMUL R2, R225, UR20 ;  /* 0x00000014e1027c20 */ /* 0x004fc60008400000 */
[----:B------:R-:W2:Y:S01]  /*15930*/  LDL.LU R225, [R1+0xc4] ;  /* 0x0000c40001e17983 */ /* 0x000ea20000300800 */
[----:B---3--:R-:W-:-:S03]  /*15940*/  FMUL R0, R224, UR20 ;  /* 0x00000014e0007c20 */ /* 0x008fc60008400000 */
[----:B------:R-:W3:Y:S01]  /*15950*/  LDL.LU R224, [R1+0xc8] ;  /* 0x0000c80001e07983 */ /* 0x000ee20000300800 */
[----:B-1----:R-:W-:Y:S01]  /*15960*/  F2FP.SATFINITE.E4M3.F32.PACK_AB_MERGE_C R11, RZ, R2, RZ ;  /* 0x00000002ff0b723e */ /* 0x002fe200048070ff */
[----:B----4-:R-:W-:Y:S01]  /*15970*/  FMUL R2, R226, UR20 ;  /* 0x00000014e2027c20 */ /* 0x010fe20008400000 */
[----:B0-----:R-:W-:Y:S01]  /*15980*/  F2FP.SATFINITE.E4M3.F32.PACK_AB_MERGE_C R5, RZ, R0, RZ ;  /* 0x00000000ff05723e */ /* 0x001fe200048070ff */
[----:B------:R-:W4:Y:S01]  /*15990*/  LDL.LU R226, [R1+0xcc] ;  /* 0x0000cc0001e27983 */ /* 0x000f220000300800 */
[----:B------:R-:W-:-:S03]  /*159a0*/  FMUL R0, R227, UR20 ;  /* 0x00000014e3007c20 */ /* 0x000fc60008400000 */
[----:B------:R-:W4:Y:S01]  /*159b0*/  LDL.LU R227, [R1+0xd0] ;  /* 0x0000d00001e37983 */ /* 0x000f220000300800 */
[C---:B------:R-:W-:Y:S02]  /*159c0*/  ISETP.LT.OR P4, PT, R42.reuse, 0x92, !P1 ;  /* 0x000000922a00780c */ /* 0x040fe40004f81670 */
[C---:B------:R-:W-:Y:S01]  /*159d0*/  ISETP.LT.OR P6, PT, R42.reuse, 0x91, !P2 ;  /* 0x000000912a00780c */ /* 0x040fe200057c1670 */
[----:B------:R-:W4:Y:S01]  /*159e0*/  LDL.LU R221, [R1+0xd4] ;  /* 0x0000d40001dd7983 */ /* 0x000f220000300800 */
[C---:B------:R-:W-:Y:S02]  /*159f0*/  ISETP.LT.OR P0, PT, R42.reuse, 0x92, !P2 ;  /* 0x000000922a00780c */ /* 0x040fe40005701670 */
[----:B------:R-:W-:Y:S02]  /*15a00*/  F2FP.SATFINITE.E4M3.F32.PACK_AB_MERGE_C R13, RZ, R3, RZ ;  /* 0x00000003ff0d723e */ /* 0x000fe400048070ff */
[----:B------:R-:W-:Y:S01]  /*15a10*/  ISETP.LT.OR P5, PT, R42, 0x99, !P1 ;  /* 0x000000992a00780c */ /* 0x000fe20004fa1670 */
[----:B------:R-:W-:-:S02]  /*15a20*/  FMUL R3, R220, UR20 ;  /* 0x00000014dc037c20 */ /* 0x000fc40008400000 */
[----:B------:R-:W4:Y:S04]  /*15a30*/  LDL.LU R220, [R1+0xd8] ;  /* 0x0000d80001dc7983 */ /* 0x000f280000300800 */
[----:B------:R-:W-:Y:S01]  /*15a40*/  @!P4 STG.E.U8 desc[UR18][R32.64+0x91], R13 ;  /* 0x0000910d2000c986 */ /* 0x000fe2000c101112 */
[----:B------:R-:W-:-:S03]  /*15a50*/  ISETP.LT.OR P4, PT, R42, 0x9a, !P1 ;  /* 0x0000009a2a00780c */ /* 0x000fc60004f81670 */
[----:B------:R0:W-:Y:S01]  /*15a60*/  @!P6 STG.E.U8 desc[UR18][R30.64+0x90], R9 ;  /* 0x000090091e00e986 */ /* 0x0001e2000c101112 */
[----:B------:R-:W-:-:S03]  /*15a70*/  ISETP.LT.OR P6, PT, R42, 0x99, !P2 ;  /* 0x000000992a00780c */ /* 0x000fc600057c1670 */
[----:B------:R1:W-:Y:S01]  /*15a80*/  @!P0 STG.E.U8 desc[UR18][R30.64+0x91], R7 ;  /* 0x000091071e008986 */ /* 0x0003e2000c101112 */
[----:B0-----:R-:W-:Y:S02]  /*15a90*/  F2FP.SATFINITE.E4M3.F32.PACK_AB_MERGE_C R9, RZ, R2, RZ ;  /* 0x00000002ff09723e */ /* 0x001fe400048070ff */
[----:B-1----:R-:W-:Y:S01]  /*15aa0*/  F2FP.SATFINITE.E4M3.F32.PACK_AB_MERGE_C R7, RZ, R0, RZ ;  /* 0x00000000ff07723e */ /* 0x002fe200048070ff */
[----:B------:R-:W-:Y:S02]  /*15ab0*/  FMUL R0, R223, UR20 ;  /* 0x00000014df007c20 */ /* 0x000fe40008400000 */
[----:B------:R-:W4:Y:S01]  /*15ac0*/  LDL.LU R223, [R1+0xdc] ;  /* 0x0000dc0001df7983 */ /* 0x000f220000300800 */
[----:B------:R-:W-:-:S03]  /*15ad0*/  FMUL R2, R222, UR20 ;  /* 0x00000014de027c20 */ /* 0x000fc60008400000 */
[----:B------:R-:W4:Y:S04]  /*15ae0*/  LDL.LU R222, [R1+0xe0] ;  /* 0x0000e00001de7983 */ /* 0x000f280000300800 */
[----:B------:R0:W-:Y:S04]  /*15af0*/  @!P5 STG.E.U8 desc[UR18][R32.64+0x98], R11 ;  /* 0x0000980b2000d986 */ /* 0x0001e8000c101112 */
[----:B------:R1:W-:Y:S01]  /*15b00*/  @!P4 STG.E.U8 desc[UR18][R32.64+0x99], R5 ;  /* 0x000099052000c986 */ /* 0x0003e2000c101112 */
[----:B------:R-:W-:Y:S02]  /*15b10*/  F2FP.SATFINITE.E4M3.F32.PACK_AB_MERGE_C R13, RZ, R3, RZ ;  /* 0x00000003ff0d723e */ /* 0x000fe400048070ff */
[----:B0-----:R-:W-:-:S02]  /*15b20*/  F2FP.SATFINITE.E4M3.F32.PACK_AB_MERGE_C R11, RZ, R0, RZ ;  /* 0x00000000ff0b723e */ /* 0x001fc400048070ff */
[----:B-1----:R-:W-:Y:S01]  /*15b30*/  F2FP.SATFINITE.E4M3.F32.PACK_AB_MERGE_C R5, RZ, R2, RZ ;  /* 0x00000002ff05723e */ /* 0x002fe200048070ff */
        /* <DEDUP_REMOVED lines=18> */
[----:B------:R-:W-:Y:S04]  /*15c60*/  @!P4 STG.E.U8 desc[UR18][R32.64+0xa1], R11 ;  /* 0x0000a10b2000c986 */ /* 0x000fe8000c101112 */
[----:B------:R1:W-:Y:S01]  /*15c70*/  @!P6 STG.E.U8 desc[UR18][R30.64+0xa0], R5 ;  /* 0x0000a0051e00e986 */ /* 0x0003e2000c101112 */
[----:B0-----:R-:W-:Y:S01]  /*15c80*/  F2FP.SATFINITE.E4M3.F32.PACK_AB_MERGE_C R7, RZ, R2, RZ ;  /* 0x00000002ff07723e */ /* 0x001fe200048070ff */
[----:B------:R-:W-:Y:S01]  /*15c90*/  FMUL R2, R220, UR20 ;  /* 0x00000014dc027c20 */ /* 0x000fe20008400000 */
[----:B------:R-:W-:Y:S01]  /*15ca0*/  ISETP.LT.OR P4, PT, R42, 0xaa, !P1 ;  /* 0x000000aa2a00780c */ /* 0x000fe20004f81670 */
[----:B------:R0:W-:Y:S01]  /*15cb0*/  @!P0 STG.E.U8 desc[UR18][R30.64+0xa1], R9 ;  /* 0x0000a1091e008986 */ /* 0x0001e2000c101112 */
[----:B-1----:R-:W-:Y:S01]  /*15cc0*/  F2FP.SATFINITE.E4M3.F32.PACK_AB_MERGE_C R5, RZ, R0, RZ ;  /* 0x00000000ff05723e */ /* 0x002fe200048070ff */
[----:B------:R-:W-:-:S02]  /*15cd0*/  FMUL R0, R221, UR20 ;  /* 0x00000014dd007c20 */ /* 0x000fc40008400000 */
[----:B------:R-:W4:Y:S01]  /*15ce0*/  LDL.LU R221, [R1+0xf4] ;  /* 0x0000f40001dd7983 */ /* 0x000f220000300800 */
[----:B------:R-:W-:-:S03]  /*15cf0*/  ISETP.LT.OR P6, PT, R42, 0xa9, !P2 ;  /* 0x000000a92a00780c */ /* 0x000fc600057c1670 */
[----:B------:R-:W4:Y:S01]  /*15d00*/  LDL.LU R220, [R1+0xf8] ;  /* 0x0000f80001dc7983 */ /* 0x000f220000300800 */
[C---:B------:R-:W-:Y:S02]  /*15d10*/  ISETP.LT.OR P0, PT, R42.reuse, 0xaa, !P2 ;  /* 0x000000aa2a00780c */ /* 0x040fe40005701670 */
[----:B0-----:R-:W-:Y:S01]  /*15d20*/  F2FP.SATFINITE.E4M3.F32.PACK_AB_MERGE_C R9, RZ, R0, RZ ;  /* 0x00000000ff09723e */ /* 0x001fe200048070ff */
[----:B------:R0:W-:Y:S01]  /*15d30*/  @!P5 STG.E.U8 desc[UR18][R32.64+0xa8], R7 ;  /* 0x0000a8072000d986 */ /* 0x0001e2000c101112 */
[----:B------:R-:W-:Y:S01]  /*15d40*/  ISETP.LT.OR P5, PT, R42, 0xb1, !P1 ;  /* 0x000000b12a00780c */ /* 0x000fe20004fa1670 */
[----:B------:R-:W-:Y:S01]  /*15d50*/  FMUL R0, R223, UR20 ;  /* 0x00000014df007c20 */ /* 0x000fe20008400000 */
[----:B------:R-:W-:Y:S01]  /*15d60*/  F2FP.SATFINITE.E4M3.F32.PACK_AB_MERGE_C R11, RZ, R2, RZ ;  /* 0x00000002ff0b723e */ /* 0x000fe200048070ff */
[----:B------:R-:W-:Y:S01]  /*15d70*/  FMUL R2, R222, UR20 ;  /* 0x00000014de027c20 */ /* 0x000fe20008400000 */
[----:B------:R-:W4:Y:S01]  /*15d80*/  LDL.LU R223, [R1+0xfc] ;  /* 0x0000fc0001df7983 */ /* 0x000f220000300800 */
[----:B------:R-:W-:-:S03]  /*15d90*/  F2FP.SATFINITE.E4M3.F32.PACK_AB_MERGE_C R13, RZ, R3, RZ ;  /* 0x00000003ff0d723e */ /* 0x000fc600048070ff */
[----:B------:R-:W4:Y:S01]  /*15da0*/  LDL.LU R222, [R1+0x100] ;  /* 0x0001000001de7983 */ /* 0x000f220000300800 */
[----:B0-----:R-:W-:-:S03]  /*15db0*/  F2FP.SATFINITE.E4M3.F32.PACK_AB_MERGE_C R7, RZ, R0, RZ ;  /* 0x00000000ff07723e */ /* 0x001fc600048070ff */
[----:B------:R-:W-:Y:S04]  /*15dc0*/  @!P4 STG.E.U8 desc[UR18][R32.64+0xa9], R13 ;  /* 0x0000a90d2000c986 */ /* 0x000fe8000c101112 */
[----:B------:R0:W-:Y:S04]  /*15dd0*/  @!P6 STG.E.U8 desc[UR18][R30.64+0xa8], R5 ;  /* 0x0000a8051e00e986 */ /* 0x0001e8000c101112 */
[----:B------:R-:W-:Y:S04]  /*15de0*/  @!P0 STG.E.U8 desc[UR18][R30.64+0xa9], R9 ;  /* 0x0000a9091e008986 */ /* 0x000fe8000c101112 */
[----:B------:R1:W-:Y:S01]  /*15df0*/  @!P5 STG.E.U8 desc[UR18][R32.64+0xb0], R11 ;  /* 0x0000b00b2000d986 */ /* 0x0003e2000c101112 */
[----:B0-----:R-:W-:Y:S01]  /*15e00*/  F2FP.SATFINITE.E4M3.F32.PACK_AB_MERGE_C R5, RZ, R2, RZ ;  /* 0x00000002ff05723e */ /* 0x001fe200048070ff */
[----:B--2---:R-:W-:-:S02]  /*15e10*/  FMUL R3, R225, UR20 ;  /* 0x00000014e1037c20 */ /* 0x004fc40008400000 */
[----:B------:R-:W2:Y:S01]  /*15e20*/  LDL.LU R225, [R1+0x104] ;  /* 0x0001040001e17983 */ /* 0x000ea20000300800 */
[----:B---3--:R-:W-:-:S03]  /*15e30*/  FMUL R0, R224, UR20 ;  /* 0x00000014e0007c20 */ /* 0x008fc60008400000 */
[----:B------:R-:W3:Y:S01]  /*15e40*/  LDL.LU R224, [R1+0x108] ;  /* 0x0001080001e07983 */ /* 0x000ee20000300800 */
[----:B----4-:R-:W-:Y:S01]  /*15e50*/  FMUL R2, R226, UR20 ;  /* 0x00000014e2027c20 */ /* 0x010fe20008400000 */
[----:B-1----:R-:W-:Y:S02]  /*15e60*/  F2FP.SATFINITE.E4M3.F32.PACK_AB_MERGE_C R11, RZ, R0, RZ ;  /* 0x00000000ff0b723e */ /* 0x002fe400048070ff */
[----:B------:R-:W4:Y:S01]  /*15e70*/  LDL.LU R226, [R1+0x10c] ;  /* 0x00010c0001e27983 */ /* 0x000f220000300800 */
[----:B------:R-:W-:-:S03]  /*15e80*/  FMUL R0, R227, UR20 ;  /* 0x00000014e3007c20 */ /* 0x000fc60008400000 */
[----:B------:R-:W4:Y:S01]  /*15e90*/  LDL.LU R227, [R1+0x110] ;  /* 0x0001100001e37983 */ /* 0x000f220000300800 */
[C---:B------:R-:W-:Y:S02]  /*15ea0*/  ISETP.LT.OR P4, PT, R42.reuse, 0xb2, !P1 ;  /* 0x000000b22a00780c */ /* 0x040fe40004f81670 */
[C---:B------:R-:W-:Y:S02]  /*15eb0*/  ISETP.LT.OR P6, PT, R42.reuse, 0xb1, !P2 ;  /* 0x000000b12a00780c */ /* 0x040fe400057c1670 */
[C---:B------:R-:W-:Y:S02]  /*15ec0*/  ISETP.LT.OR P0, PT, R42.reuse, 0xb2, !P2 ;  /* 0x000000b22a00780c */ /* 0x040fe40005701670 */
[C---:B------:R-:W-:Y:S02]  /*15ed0*/  ISETP.LT.OR P5, PT, R42.reuse, 0xb9, !P1 ;  /* 0x000000b92a00780c */ /* 0x040fe40004fa1670 */
[----:B------:R-:W-:Y:S02]  /*15ee0*/  ISETP.LT.OR P1, PT, R42, 0xba, !P1 ;  /* 0x000000ba2a00780c */ /* 0x000fe40004f21670 */
[----:B------:R-:W-:-:S03]  /*15ef0*/  F2FP.SATFINITE.E4M3.F32.PACK_AB_MERGE_C R13, RZ, R2, RZ ;  /* 0x00000002ff0d723e */ /* 0x000fc600048070ff */
[----:B------:R0:W-:Y:S01]  /*15f00*/  @!P4 STG.E.U8 desc[UR18][R32.64+0xb1], R7 ;  /* 0x0000b1072000c986 */ /* 0x0001e2000c101112 */
[----:B------:R-:W-:Y:S02]  /*15f10*/  F2FP.SATFINITE.E4M3.F32.PACK_AB_MERGE_C R9, RZ, R3, RZ ;  /* 0x00000003ff09723e */ /* 0x000fe400048070ff */
[----:B------:R-:W-:Y:S01]  /*15f20*/  ISETP.LT.OR P4, PT, R42, 0xb9, !P2 ;  /* 0x000000b92a00780c */ /* 0x000fe20005781670 */
[----:B------:R1:W-:Y:S01]  /*15f30*/  @!P6 STG.E.U8 desc[UR18][R30.64+0xb0], R5 ;  /* 0x0000b0051e00e986 */ /* 0x0003e2000c101112 */
[----:B0-----:R-:W-:-:S03]  /*15f40*/  F2FP.SATFINITE.E4M3.F32.PACK_AB_MERGE_C R7, RZ, R0, RZ ;  /* 0x00000000ff07723e */ /* 0x001fc600048070ff */
[----:B------:R0:W-:Y:S01]  /*15f50*/  @!P0 STG.E.U8 desc[UR18][R30.64+0xb1], R9 ;  /* 0x0000b1091e008986 */ /* 0x0001e2000c101112 */
[----:B------:R-:W-:-:S03]  /*15f60*/  FMUL R0, R221, UR20 ;  /* 0x00000014dd007c20 */ /* 0x000fc60008400000 */
[----:B------:R-:W4:Y:S01]  /*15f70*/  LDL.LU R221, [R1+0x114] ;  /* 0x0001140001dd7983 */ /* 0x000f220000300800 */
[----:B------:R-:W-:-:S03]  /*15f80*/  FMUL R2, R220, UR20 ;  /* 0x00000014dc027c20 */ /* 0x000fc60008400000 */
[----:B------:R-:W4:Y:S01]  /*15f90*/  LDL.LU R220, [R1+0x118] ;  /* 0x0001180001dc7983 */ /* 0x000f220000300800 */
[----:B-1----:R-:W-:Y:S01]  /*15fa0*/  F2FP.SATFINITE.E4M3.F32.PACK_AB_MERGE_C R5, RZ, R0, RZ ;  /* 0x00000000ff05723e */ /* 0x002fe200048070ff */
[----:B------:R-:W-:Y:S02]  /*15fb0*/  FMUL R3, R223, UR20 ;  /* 0x00000014df037c20 */ /* 0x000fe40008400000 */
[----:B------:R-:W4:Y:S01]  /*15fc0*/  LDL.LU R223, [R1+0x11c] ;  /* 0x00011c0001df7983 */ /* 0x000f220000300800 */
[----:B------:R-:W-:-:S03]  /*15fd0*/  FMUL R0, R222, UR20 ;  /* 0x00000014de007c20 */ /* 0x000fc60008400000 */
[----:B------:R-:W4:Y:S01]  /*15fe0*/  LDL.LU R222, [R1+0x120] ;  /* 0x0001200001de7983 */ /* 0x000f220000300800 */
[----:B0-----:R-:W-:-:S03]  /*15ff0*/  F2FP.SATFINITE.E4M3.F32.PACK_AB_MERGE_C R9, RZ, R2, RZ ;  /* 0x00000002ff09723e */ /* 0x001fc600048070ff */
[----:B------:R0:W-:Y:S04]  /*16000*/  @!P1 STG.E.U8 desc[UR18][R32.64+0xb9], R13 ;  /* 0x0000b90d20009986 */ /* 0x0001e8000c101112 */
[----:B------:R1:W-:Y:S01]  /*16010*/  @!P5 STG.E.U8 desc[UR18][R32.64+0xb8], R11 ;  /* 0x0000b80b2000d986 */ /* 0x0003e2000c101112 */
[----:B0-----:R-:W-:-:S03]  /*16020*/  F2FP.SATFINITE.E4M3.F32.PACK_AB_MERGE_C R13, RZ, R0, RZ ;  /* 0x00000000ff0d723e */ /* 0x001fc600048070ff */
[----:B------:R0:W-:Y:S01]  /*16030*/  @!P4 STG.E.U8 desc[UR18][R30.64+0xb8], R7 ;  /* 0x0000b8071e00c986 */ /* 0x0001e2000c101112 */
[----:B-1----:R-:W-:Y:S01]  /*16040*/  F2FP.SATFINITE.E4M3.F32.PACK_AB_MERGE_C R11, RZ, R3, RZ ;  /* 0x00000003ff0b723e */ /* 0x002fe200048070ff */
[----:B--2---:R-:W-:Y:S02]  /*16050*/  FMUL R2, R225, UR20 ;  /* 0x00000014e1027c20 */ /* 0x004fe40008400000 */
[----:B------:R-:W2:Y:S01]  /*16060*/  LDL.LU R225, [R1+0x124] ;  /* 0x0001240001e17983 */ /* 0x000ea20000300800 */
[----:B---3--:R-:W-:-:S03]  /*16070*/  FMUL R0, R224, UR20 ;  /* 0x00000014e0007c20 */ /* 0x008fc60008400000 */
[----:B------:R-:W3:Y:S01]  /*16080*/  LDL.LU R224, [R1+0x128] ;  /* 0x0001280001e07983 */ /* 0x000ee20000300800 */
[----:B----4-:R-:W-:Y:S01]  /*16090*/  FMUL R3, R226, UR20 ;  /* 0x00000014e2037c20 */ /* 0x010fe20008400000 */
[----:B0-----:R-:W-:Y:S02]  /*160a0*/  F2FP.SATFINITE.E4M3.F32.PACK_AB_MERGE_C R7, RZ, R0, RZ ;  /* 0x00000000ff07723e */ /* 0x001fe400048070ff */
[----:B------:R-:W4:Y:S01]  /*160b0*/  LDL.LU R226, [R1+0x12c] ;  /* 0x00012c0001e27983 */ /* 0x000f220000300800 */
[----:B------:R-:W-:-:S03]  /*160c0*/  FMUL R0, R227, UR20 ;  /* 0x00000014e3007c20 */ /* 0x000fc60008400000 */
[----:B------:R-:W4:Y:S01]  /*160d0*/  LDL.LU R227, [R1+0x130] ;  /* 0x0001300001e37983 */ /* 0x000f220000300800 */
[C---:B------:R-:W-:Y:S02]  /*160e0*/  ISETP.GE.AND P0, PT, R41.reuse, 0x81, PT ;  /* 0x000000812900780c */ /* 0x040fe40003f06270 */
[C---:B------:R-:W-:Y:S02]  /*160f0*/  ISETP.LT.OR P2, PT, R42.reuse, 0xba, !P2 ;  /* 0x000000ba2a00780c */ /* 0x040fe40005741670 */
[C---:B------:R-:W-:Y:S02]  /*16100*/  ISETP.LT.OR P6, PT, R42.reuse, 0x1, !P0 ;  /* 0x000000012a00780c */ /* 0x040fe400047c1670 */
[----:B------:R-:W-:Y:S02]  /*16110*/  ISETP.LT.OR P5, PT, R42, 0x2, !P0 ;  /* 0x000000022a00780c */ /* 0x000fe400047a1670 */
[----:B------:R-:W-:-:S07]  /*16120*/  ISETP.GE.AND P1, PT, R41, 0x89, PT ;  /* 0x000000892900780c */ /* 0x000fce0003f26270 */
[----:B------:R0:W-:Y:S04]  /*16130*/  @!P2 STG.E.U8 desc[UR18][R30.64+0xb9], R5 ;  /* 0x0000b9051e00a986 */ /* 0x0001e8000c101112 */
[----:B------:R-:W-:Y:S01]  /*16140*/  @!P6 STG.E.U8 desc[UR18][R26.64], R9 ;  /* 0x000000091a00e986 */ /* 0x000fe2000c101112 */
[C---:B------:R-:W-:Y:S02]  /*16150*/  ISETP.LT.OR P6, PT, R42.reuse, 0x2, !P1 ;  /* 0x000000022a00780c */ /* 0x040fe40004fc1670 */
[C---:B------:R-:W-:Y:S01]  /*16160*/  ISETP.LT.OR P4, PT, R42.reuse, 0x1, !P1 ;  /* 0x000000012a00780c */ /* 0x040fe20004f81670 */
[----:B------:R1:W-:Y:S01]  /*16170*/  @!P5 STG.E.U8 desc[UR18][R26.64+0x1], R11 ;  /* 0x0000010b1a00d986 */ /* 0x0003e2000c101112 */
[----:B------:R-:W-:Y:S02]  /*16180*/  ISETP.LT.OR P5, PT, R42, 0x9, !P0 ;  /* 0x000000092a00780c */ /* 0x000fe400047a1670 */
[----:B0-----:R-:W-:-:S02]  /*16190*/  F2FP.SATFINITE.E4M3.F32.PACK_AB_MERGE_C R5, RZ, R2, RZ ;  /* 0x00000002ff05723e */ /* 0x001fc400048070ff */
[----:B------:R-:W-:Y:S02]  /*161a0*/  ISETP.LT.OR P2, PT, R42, 0xa, !P0 ;  /* 0x0000000a2a00780c */ /* 0x000fe40004741670 */
[----:B-1----:R-:W-:Y:S01]  /*161b0*/  F2FP.SATFINITE.E4M3.F32.PACK_AB_MERGE_C R11, RZ, R0, RZ ;  /* 0x00000000ff0b723e */ /* 0x002fe200048070ff */
[----:B------:R-:W-:Y:S02]  /*161c0*/  FMUL R0, R221, UR20 ;  /* 0x00000014dd007c20 */ /* 0x000fe40008400000 */
[----:B------:R-:W4:Y:S01]  /*161d0*/  LDL.LU R221, [R1+0x134] ;  /* 0x0001340001dd7983 */ /* 0x000f220000300800 */
[----:B------:R-:W-:-:S03]  /*161e0*/  FMUL R2, R220, UR20 ;  /* 0x00000014dc027c20 */ /* 0x000fc60008400000 */
[----:B------:R-:W4:Y:S01]  /*161f0*/  LDL.LU R220, [R1+0x138] ;  /* 0x0001380001dc7983 */ /* 0x000f220000300800 */
[----:B------:R-:W-:-:S03]  /*16200*/  F2FP.SATFINITE.E4M3.F32.PACK_AB_MERGE_C R9, RZ, R3, RZ ;  /* 0x00000003ff09723e */ /* 0x000fc600048070ff */
[----:B------:R0:W-:Y:S01]  /*16210*/  @!P6 STG.E.U8 desc[UR18][R28.64+0x1], R5 ;  /* 0x000001051c00e986 */ /* 0x0001e2000c101112 */
[----:B------:R-:W-:Y:S01]  /*16220*/  ISETP.LT.OR P6, PT, R42, 0xa, !P1 ;  /* 0x0000000a2a00780c */ /* 0x000fe20004fc1670 */
[----:B------:R-:W-:Y:S02]  /*16230*/  FMUL R3, R223, UR20 ;  /* 0x00000014df037c20 */ /* 0x000fe40008400000 */
[----:B------:R-:W4:Y:S01]  /*16240*/  LDL.LU R223, [R1+0x13c] ;  /* 0x00013c0001df7983 */ /* 0x000f220000300800 */
[----:B------:R-:W-:-:S03]  /*16250*/  FMUL R4, R222, UR20 ;  /* 0x00000014de047c20 */ /* 0x000fc60008400000 */
[----:B------:R-:W4:Y:S01]  /*16260*/  LDL.LU R222, [R1+0x140] ;  /* 0x0001400001de7983 */ /* 0x000f220000300800 */
[----:B0-----:R-:W-:-:S03]  /*16270*/  F2FP.SATFINITE.E4M3.F32.PACK_AB_MERGE_C R5, RZ, R0, RZ ;  /* 0x00000000ff05723e */ /* 0x001fc600048070ff */
[----:B------:R-:W-:Y:S04]  /*16280*/  @!P4 STG.E.U8 desc[UR18][R28.64], R13 ;  /* 0x0000000d1c00c986 */ /* 0x000fe8000c101112 */
        /* <DEDUP_REMOVED lines=20> */
[----:B------:R1:W-:Y:S01]  /*163d0*/  @!P5 STG.E.U8 desc[UR18][R26.64+0x10], R7 ;  /* 0x000010071a00d986 */ /* 0x0003e2000c101112 */
[----:B------:R-:W-:Y:S02]  /*163e0*/  ISETP.LT.OR P5, PT, R42, 0x19, !P0 ;  /* 0x000000192a00780c */ /* 0x000fe400047a1670 */
[----:B------:R-:W-:Y:S01]  /*163f0*/  F2FP.SATFINITE.E4M3.F32.PACK_AB_MERGE_C R13, RZ, R4, RZ ;  /* 0x00000004ff0d723e */ /* 0x000fe200048070ff */
[----:B------:R1:W-:Y:S01]  /*16400*/  @!P2 STG.E.U8 desc[UR18][R26.64+0x11], R9 ;  /* 0x000011091a00a986 */ /* 0x0003e2000c101112 */
[----:B0-----:R-:W-:Y:S02]  /*16410*/  F2FP.SATFINITE.E4M3.F32.PACK_AB_MERGE_C R11, RZ, R0, RZ ;  /* 0x00000000ff0b723e */ /* 0x001fe400048070ff */
[----:B-1----:R-:W-:-:S03]  /*16420*/  F2FP.SATFINITE.E4M3.F32.PACK_AB_MERGE_C R7, RZ, R2, RZ ;  /* 0x00000002ff07723e */ /* 0x002fc600048070ff */
[----:B------:R-:W-:Y:S01]  /*16430*/  @!P4 STG.E.U8 desc[UR18][R28.64+0x10], R13 ;  /* 0x0000100d1c00c986 */ /* 0x000fe2000c101112 */
[----:B------:R-:W-:Y:S02]  /*16440*/  ISETP.LT.OR P2, PT, R42, 0x1a, !P0 ;  /* 0x0000001a2a00780c */ /* 0x000fe40004741670 */
[----:B------:R-:W-:Y:S01]  /*16450*/  F2FP.SATFINITE.E4M3.F32.PACK_AB_MERGE_C R9, RZ, R3, RZ ;  /* 0x00000003ff09723e */ /* 0x000fe200048070ff */
[----:B------:R-:W-:Y:S01]  /*16460*/  @!P6 STG.E.U8 desc[UR18][R28.64+0x11], R5 ;  /* 0x000011051c00e986 */ /* 0x000fe2000c101112 */
[----:B------:R-:W-:-:S03]  /*16470*/  FMUL R2, R221, UR20 ;  /* 0x00000014dd027c20 */ /* 0x000fc60008400000 */
[----:B------:R-:W4:Y:S01]  /*16480*/  LDL.LU R221, [R1+0x154] ;  /* 0x0001540001dd7983 */ /* 0x000f220000300800 */
[----:B------:R-:W-:-:S03]  /*16490*/  FMUL R0, R220, UR20 ;  /* 0x00000014dc007c20 */ /* 0x000fc60008400000 */
[----:B------:R-:W4:Y:S04]  /*164a0*/  LDL.LU R220, [R1+0x158] ;  /* 0x0001580001dc7983 */ /* 0x000f280000300800 */
[----:B------:R0:W-:Y:S01]  /*164b0*/  @!P5 STG.E.U8 desc[UR18][R26.64+0x18], R7 ;  /* 0x000018071a00d986 */ /* 0x0001e2000c101112 */
[----:B------:R-:W-:-:S03]  /*164c0*/  FMUL R3, R223, UR20 ;  /* 0x00000014df037c20 */ /* 0x000fc60008400000 */
[----:B------:R-:W4:Y:S01]  /*164d0*/  LDL.LU R223, [R1+0x15c] ;  /* 0x00015c0001df7983 */ /* 0x000f220000300800 */
[----:B0-----:R-:W-:Y:S01]  /*164e0*/  F2FP.SATFINITE.E4M3.F32.PACK_AB_MERGE_C R7, RZ, R0, RZ ;  /* 0x00000000ff07723e */ /* 0x001fe200048070ff */
[----:B------:R-:W-:Y:S02]  /*164f0*/  FMUL R0, R222, UR20 ;  /* 0x00000014de007c20 */ /* 0x000fe40008400000 */
[----:B------:R-:W4:Y:S01]  /*16500*/  LDL.LU R222, [R1+0x160] ;  /* 0x0001600001de7983 */ /* 0x000f220000300800 */
[----:B------:R-:W-:Y:S02]  /*16510*/  F2FP.SATFINITE.E4M3.F32.PACK_AB_MERGE_C R5, RZ, R2, RZ ;  /* 0x00000002ff05723e */ /* 0x000fe400048070ff */
[----:B------:R-:W-:Y:S01]  /*16520*/  F2FP.SATFINITE.E4M3.F32.PACK_AB_MERGE_C R13, RZ, R0, RZ ;  /* 0x00000000ff0d723e */ /* 0x000fe200048070ff */
[----:B------:R0:W-:Y:S02]  /*16530*/  @!P2 STG.E.U8 desc[UR18][R26.64+0x19], R9 ;  /* 0x000019091a00a986 */ /* 0x0001e4000c101112 */
[----:B0-----:R-:W-:Y:S01]  /*16540*/  F2FP.SATFINITE.E4M3.F32.PACK_AB_MERGE_C R9, RZ, R3, RZ ;  /* 0x00000003ff09723e */ /* 0x001fe200048070ff */
[----:B--2---:R-:W-:-:S02]  /*16550*/  FMUL R0, R225, UR20 ;  /* 0x00000014e1007c20 */ /* 0x004fc40008400000 */
[----:B------:R-:W2:Y:S01]  /*16560*/  LDL.LU R225, [R1+0x164] ;  /* 0x0001640001e17983 */ /* 0x000ea20000300800 */
[----:B---3--:R-:W-:-:S03]  /*16570*/  FMUL R2, R224, UR20 ;  /* 0x00000014e0027c20 */ /* 0x008fc60008400000 */
[----:B------:R-:W3:Y:S01]  /*16580*/  LDL.LU R224, [R1+0x168] ;  /* 0x0001680001e07983 */ /* 0x000ee20000300800 */
[----:B----4-:R-:W-:-:S03]  /*16590*/  FMUL R3, R226, UR20 ;  /* 0x00000014e2037c20 */ /* 0x010fc60008400000 */
        /* <DEDUP_REMOVED lines=14> */
[----:B0-----:R-:W-:Y:S02]  /*16680*/  F2FP.SATFINITE.E4M3.F32.PACK_AB_MERGE_C R5, RZ, R0, RZ ;  /* 0x00000000ff05723e */ /* 0x001fe400048070ff */
[----:B-1----:R-:W-:Y:S01]  /*16690*/  F2FP.SATFINITE.E4M3.F32.PACK_AB_MERGE_C R7, RZ, R2, RZ ;  /* 0x00000002ff07723e */ /* 0x002fe200048070ff */
[----:B------:R-:W-:Y:S01]  /*166a0*/  @!P4 STG.E.U8 desc[UR18][R28.64+0x20], R13 ;  /* 0x0000200d1c00c986 */ /* 0x000fe2000c101112 */
[----:B------:R-:W-:Y:S01]  /*166b0*/  ISETP.LT.OR P2, PT, R42, 0x2a, !P0 ;  /* 0x0000002a2a00780c */ /* 0x000fe20004741670 */
[----:B------:R-:W-:Y:S02]  /*166c0*/  FMUL R0, R221, UR20 ;  /* 0x00000014dd007c20 */ /* 0x000fe40008400000 */
[----:B------:R-:W4:Y:S01]  /*166d0*/  LDL.LU R221, [R1+0x174] ;  /* 0x0001740001dd7983 */ /* 0x000f220000300800 */
[----:B------:R-:W-:-:S03]  /*166e0*/  FMUL R2, R220, UR20 ;  /* 0x00000014dc027c20 */ /* 0x000fc60008400000 */
[----:B------:R-:W4:Y:S01]  /*166f0*/  LDL.LU R220, [R1+0x178] ;  /* 0x0001780001dc7983 */ /* 0x000f220000300800 */
[----:B------:R-:W-:-:S03]  /*16700*/  ISETP.LT.OR P4, PT, R42, 0x29, !P1 ;  /* 0x000000292a00780c */ /* 0x000fc60004f81670 */
[----:B------:R0:W-:Y:S01]  /*16710*/  @!P6 STG.E.U8 desc[UR18][R28.64+0x21], R5 ;  /* 0x000021051c00e986 */ /* 0x0001e2000c101112 */
[C---:B------:R-:W-:Y:S02]  /*16720*/  ISETP.LT.OR P6, PT, R42.reuse, 0x2a, !P1 ;  /* 0x0000002a2a00780c */ /* 0x040fe40004fc1670 */
[----:B------:R-:W-:Y:S01]  /*16730*/  F2FP.SATFINITE.E4M3.F32.PACK_AB_MERGE_C R9, RZ, R3, RZ ;  /* 0x00000003ff09723e */ /* 0x000fe200048070ff */
[----:B------:R1:W-:Y:S01]  /*16740*/  @!P5 STG.E.U8 desc[UR18][R26.64+0x28], R7 ;  /* 0x000028071a00d986 */ /* 0x0003e2000c101112 */
[----:B------:R-:W-:Y:S01]  /*16750*/  ISETP.LT.OR P5, PT, R42, 0x31, !P0 ;  /* 0x000000312a00780c */ /* 0x000fe200047a1670 */
[----:B------:R-:W-:Y:S02]  /*16760*/  FMUL R3, R223, UR20 ;  /* 0x00000014df037c20 */ /* 0x000fe40008400000 */
[----:B------:R-:W4:Y:S01]  /*16770*/  LDL.LU R223, [R1+0x17c] ;  /* 0x00017c0001df7983 */ /* 0x000f220000300800 */
[----:B0-----:R-:W-:Y:S01]  /*16780*/  F2FP.SATFINITE.E4M3.F32.PACK_AB_MERGE_C R5, RZ, R0, RZ ;  /* 0x00000000ff05723e */ /* 0x001fe200048070ff */
[----:B------:R-:W-:-:S02]  /*16790*/  FMUL R0, R222, UR20 ;  /* 0x00000014de007c20 */ /* 0x000fc40008400000 */
[----:B------:R-:W4:Y:S01]  /*167a0*/  LDL.LU R222, [R1+0x180] ;  /* 0x0001800001de7983 */ /* 0x000f220000300800 */
[----:B------:R-:W-:Y:S02]  /*167b0*/  F2FP.SATFINITE.E4M3.F32.PACK_AB_MERGE_C R11, RZ, R4, RZ ;  /* 0x00000004ff0b723e */ /* 0x000fe400048070ff */
[----:B-1----:R-:W-:Y:S02]  /*167c0*/  F2FP.SATFINITE.E4M3.F32.PACK_AB_MERGE_C R7, RZ, R2, RZ ;  /* 0x00000002ff07723e */ /* 0x002fe400048070ff */
[----:B------:R-:W-:Y:S01]  /*167d0*/  F2FP.SATFINITE.E4M3.F32.PACK_AB_MERGE_C R13, RZ, R0, RZ ;  /* 0x00000000ff0d723e */ /* 0x000fe200048070ff */
[----:B------:R0:W-:Y:S04]  /*167e0*/  @!P2 STG.E.U8 desc[UR18][R26.64+0x29], R9 ;  /* 0x000029091a00a986 */ /* 0x0001e8000c101112 */
[----:B------:R-:W-:Y:S04]  /*167f0*/  @!P4 STG.E.U8 desc[UR18][R28.64+0x28], R11 ;  /* 0x0000280b1c00c986 */ /* 0x000fe8000c101112 */
[----:B------:R-:W-:Y:S01]  /*16800*/  @!P6 STG.E.U8 desc[UR18][R28.64+0x29], R5 ;  /* 0x000029051c00e986 */ /* 0x000fe2000c101112 */
[----:B0-----:R-:W-:-:S03]  /*16810*/  F2FP.SATFINITE.E4M3.F32.PACK_AB_MERGE_C R9, RZ, R3, RZ ;  /* 0x00000003ff09723e */ /* 0x001fc600048070ff */
[----:B------:R0:W-:Y:S01]  /*16820*/  @!P5 STG.E.U8 desc[UR18][R26.64+0x30], R7 ;  /* 0x000030071a00d986 */ /* 0x0001e2000c101112 */
[----:B--2---:R-:W-:-:S03]  /*16830*/  FMUL R2, R225, UR20 ;  /* 0x00000014e1027c20 */ /* 0x004fc60008400000 */
        /* <DEDUP_REMOVED lines=8> */
[C---:B------:R-:W-:Y:S02]  /*168c0*/  ISETP.LT.OR P2, PT, R42.reuse, 0x32, !P0 ;  /* 0x000000322a00780c */ /* 0x040fe40004741670 */
[C---:B------:R-:W-:Y:S02]  /*168d0*/  ISETP.LT.OR P6, PT, R42.reuse, 0x32, !P1 ;  /* 0x000000322a00780c */ /* 0x040fe40004fc1670 */
[C---:B------:R-:W-:Y:S02]  /*168e0*/  ISETP.LT.OR P4, PT, R42.reuse, 0x31, !P1 ;  /* 0x000000312a00780c */ /* 0x040fe40004f81670 */
[----:B------:R-:W-:Y:S02]  /*168f0*/  ISETP.LT.OR P5, PT, R42, 0x39, !P0 ;  /* 0x000000392a00780c */ /* 0x000fe400047a1670 */
[----:B------:R-:W-:Y:S02]  /*16900*/  F2FP.SATFINITE.E4M3.F32.PACK_AB_MERGE_C R5, RZ, R2, RZ ;  /* 0x00000002ff05723e */ /* 0x000fe400048070ff */
[----:B------:R-:W-:-:S03]  /*16910*/  F2FP.SATFINITE.E4M3.F32.PACK_AB_MERGE_C R11, RZ, R0, RZ ;  /* 0x00000000ff0b723e */ /* 0x000fc600048070ff */
[----:B------:R0:W-:Y:S01]  /*16920*/  @!P2 STG.E.U8 desc[UR18][R26.64+0x31], R9 ;  /* 0x000031091a00a986 */ /* 0x0001e2000c101112 */
[----:B------:R-:W-:-:S03]  /*16930*/  ISETP.LT.OR P2, PT, R42, 0x3a, !P0 ;  /* 0x0000003a2a00780c */ /* 0x000fc60004741670 */
[----:B------:R1:W-:Y:S01]  /*16940*/  @!P6 STG.E.U8 desc[UR18][R28.64+0x31], R5 ;  /* 0x000031051c00e986 */ /* 0x0003e2000c101112 */
[----:B------:R-:W-:Y:S02]  /*16950*/  ISETP.LT.OR P6, PT, R42, 0x3a, !P1 ;  /* 0x0000003a2a00780c */ /* 0x000fe40004fc1670 */
[----:B0-----:R-:W-:Y:S01]  /*16960*/  F2FP.SATFINITE.E4M3.F32.PACK_AB_MERGE_C R9, RZ, R3, RZ ;  /* 0x00000003ff09723e */ /* 0x001fe200048070ff */
[----:B------:R-:W-:Y:S01]  /*16970*/  @!P4 STG.E.U8 desc[UR18][R28.64+0x30], R13 ;  /* 0x0000300d1c00c986 */ /* 0x000fe2000c101112 */
[----:B------:R-:W-:-:S03]  /*16980*/  FMUL R0, R221, UR20 ;  /* 0x00000014dd007c20 */ /* 0x000fc60008400000 */
[----:B------:R-:W4:Y:S01]  /*16990*/  LDL.LU R221, [R1+0x194] ;  /* 0x0001940001dd7983 */ /* 0x000f220000300800 */
[----:B------:R-:W-:-:S03]  /*169a0*/  FMUL R2, R220, UR20 ;  /* 0x00000014dc027c20 */ /* 0x000fc60008400000 */
[----:B------:R-:W4:Y:S01]  /*169b0*/  LDL.LU R220, [R1+0x198] ;  /* 0x0001980001dc7983 */ /* 0x000f220000300800 */
[----:B-1----:R-:W-:-:S03]  /*169c0*/  F2FP.SATFINITE.E4M3.F32.PACK_AB_MERGE_C R5, RZ, R0, RZ ;  /* 0x00000000ff05723e */ /* 0x002fc600048070ff */
[----:B------:R0:W-:Y:S01]  /*169d0*/  @!P5 STG.E.U8 desc[UR18][R26.64+0x38], R7 ;  /* 0x000038071a00d986 */ /* 0x0001e2000c101112 */
[----:B------:R-:W-:-:S03]  /*169e0*/  FMUL R3, R223, UR20 ;  /* 0x00000014df037c20 */ /* 0x000fc60008400000 */
[----:B------:R-:W4:Y:S01]  /*169f0*/  LDL.LU R223, [R1+0x19c] ;  /* 0x00019c0001df7983 */ /* 0x000f220000300800 */
[----:B------:R-:W-:-:S03]  /*16a00*/  FMUL R4, R222, UR20 ;  /* 0x00000014de047c20 */ /* 0x000fc60008400000 */
[----:B------:R-:W4:Y:S01]  /*16a10*/  LDL.LU R222, [R1+0x1a0] ;  /* 0x0001a00001de7983 */ /* 0x000f220000300800 */
[----:B0-----:R-:W-:-:S03]  /*16a20*/  F2FP.SATFINITE.E4M3.F32.PACK_AB_MERGE_C R7, RZ, R2, RZ ;  /* 0x00000002ff07723e */ /* 0x001fc600048070ff */
[----:B------:R0:W-:Y:S04]  /*16a30*/  @!P2 STG.E.U8 desc[UR18][R26.64+0x39], R9 ;  /* 0x000039091a00a986 */ /* 0x0001e8000c101112 */
[----:B------:R1:W-:Y:S01]  /*16a40*/  @!P6 STG.E.U8 desc[UR18][R28.64+0x39], R5 ;  /* 0x000039051c00e986 */ /* 0x0003e2000c101112 */
[----:B0-----:R-:W-:Y:S01]  /*16a50*/  F2FP.SATFINITE.E4M3.F32.PACK_AB_MERGE_C R9, RZ, R3, RZ ;  /* 0x00000003ff09723e */ /* 0x001fe200048070ff */
[----:B--2---:R-:W-:Y:S02]  /*16a60*/  FMUL R0, R225, UR20 ;  /* 0x00000014e1007c20 */ /* 0x004fe40008400000 */
[----:B------:R-:W2:Y:S01]  /*16a70*/  LDL.LU R225, [R1+0x1a4] ;  /* 0x0001a40001e17983 */ /* 0x000ea20000300800 */
[----:B---3--:R-:W-:-:S03]  /*16a80*/  FMUL R2, R224, UR20 ;  /* 0x00000014e0027c20 */ /* 0x008fc60008400000 */
[----:B------:R-:W3:Y:S01]  /*16a90*/  LDL.LU R224, [R1+0x1a8] ;  /* 0x0001a80001e07983 */ /* 0x000ee20000300800 */
[----:B-1----:R-:W-:Y:S01]  /*16aa0*/  F2FP.SATFINITE.E4M3.F32.PACK_AB_MERGE_C R5, RZ, R0, RZ ;  /* 0x00000000ff05723e */ /* 0x002fe200048070ff */
        /* <DEDUP_REMOVED lines=137> */
[----:B------:R-:W-:-:S03]  /*17340*/  ISETP.LT.OR P2, PT, R42, 0x7a, !P0 ;  /* 0x0000007a2a00780c */ /* 0x000fc60004741670 */
[----:B------:R-:W-:Y:S01]  /*17350*/  @!P6 STG.E.U8 desc[UR18][R28.64+0x71], R5 ;  /* 0x000071051c00e986 */ /* 0x000fe2000c101112 */
[----:B------:R-:W-:-:S03]  /*17360*/  FMUL R2, R221, UR20 ;  /* 0x00000014dd027c20 */ /* 0x000fc60008400000 */
[----:B------:R-:W4:Y:S01]  /*17370*/  LDL.LU R221, [R1+0x214] ;  /* 0x0002140001dd7983 */ /* 0x000f220000300800 */
[----:B------:R-:W-:Y:S01]  /*17380*/  FMUL R0, R220, UR20 ;  /* 0x00000014dc007c20 */ /* 0x000fe20008400000 */
[----:B------:R-:W-:Y:S02]  /*17390*/  F2FP.SATFINITE.E4M3.F32.PACK_AB_MERGE_C R9, RZ, R3, RZ ;  /* 0x00000003ff09723e */ /* 0x000fe400048070ff */
[----:B------:R0:W-:Y:S04]  /*173a0*/  @!P5 STG.E.U8 desc[UR18][R26.64+0x78], R7 ;  /* 0x000078071a00d986 */ /* 0x0001e8000c101112 */
[----:B------:R-:W4:Y:S01]  /*173b0*/  LDL.LU R220, [R1+0x218] ;  /* 0x0002180001dc7983 */ /* 0x000f220000300800 */
[----:B------:R-:W-:Y:S01]  /*173c0*/  FMUL R3, R223, UR20 ;  /* 0x00000014df037c20 */ /* 0x000fe20008400000 */
[----:B0-----:R-:W-:-:S02]  /*173d0*/  F2FP.SATFINITE.E4M3.F32.PACK_AB_MERGE_C R7, RZ, R0, RZ ;  /* 0x00000000ff07723e */ /* 0x001fc400048070ff */
[----:B------:R-:W4:Y:S01]  /*173e0*/  LDL.LU R223, [R1+0x21c] ;  /* 0x00021c0001df7983 */ /* 0x000f220000300800 */
[----:B------:R-:W-:-:S03]  /*173f0*/  FMUL R0, R222, UR20 ;  /* 0x00000014de007c20 */ /* 0x000fc60008400000 */
[----:B------:R-:W4:Y:S01]  /*17400*/  LDL.LU R222, [R1+0x220] ;  /* 0x0002200001de7983 */ /* 0x000f220000300800 */
[----:B------:R-:W-:Y:S02]  /*17410*/  F2FP.SATFINITE.E4M3.F32.PACK_AB_MERGE_C R5, RZ, R2, RZ ;  /* 0x00000002ff05723e */ /* 0x000fe400048070ff */
[----:B------:R-:W-:Y:S01]  /*17420*/  F2FP.SATFINITE.E4M3.F32.PACK_AB_MERGE_C R13, RZ, R0, RZ ;  /* 0x00000000ff0d723e */ /* 0x000fe200048070ff */
[----:B------:R0:W-:Y:S02]  /*17430*/  @!P2 STG.E.U8 desc[UR18][R26.64+0x79], R9 ;  /* 0x000079091a00a986 */ /* 0x0001e4000c101112 */
[----:B0-----:R-:W-:Y:S01]  /*17440*/  F2FP.SATFINITE.E4M3.F32.PACK_AB_MERGE_C R9, RZ, R3, RZ ;  /* 0x00000003ff09723e */ /* 0x001fe200048070ff */
[----:B--2---:R-:W-:Y:S02]  /*17450*/  FMUL R0, R225, UR20 ;  /* 0x00000014e1007c20 */ /* 0x004fe40008400000 */
        /* <DEDUP_REMOVED lines=17> */
[----:B------:R-:W-:Y:S01]  /*17570*/  @!P2 STG.E.U8 desc[UR18][R26.64+0x81], R9 ;  /* 0x000081091a00a986 */ /* 0x000fe2000c101112 */
[----:B0-----:R-:W-:Y:S02]  /*17580*/  F2FP.SATFINITE.E4M3.F32.PACK_AB_MERGE_C R5, RZ, R0, RZ ;  /* 0x00000000ff05723e */ /* 0x001fe400048070ff */
[----:B-1----:R-:W-:Y:S01]  /*17590*/  F2FP.SATFINITE.E4M3.F32.PACK_AB_MERGE_C R7, RZ, R2, RZ ;  /* 0x00000002ff07723e */ /* 0x002fe200048070ff */
[----:B------:R-:W-:Y:S01]  /*175a0*/  @!P4 STG.E.U8 desc[UR18][R28.64+0x80], R13 ;  /* 0x0000800d1c00c986 */ /* 0x000fe2000c101112 */
[C---:B------:R-:W-:Y:S01]  /*175b0*/  ISETP.LT.OR P2, PT, R42.reuse, 0x8a, !P0 ;  /* 0x0000008a2a00780c */ /* 0x040fe20004741670 */
[----:B------:R-:W-:Y:S02]  /*175c0*/  FMUL R0, R221, UR20 ;  /* 0x00000014dd007c20 */ /* 0x000fe40008400000 */
[----:B------:R0:W-:Y:S01]  /*175d0*/  @!P6 STG.E.U8 desc[UR18][R28.64+0x81], R5 ;  /* 0x000081051c00e986 */ /* 0x0001e2000c101112 */
[C---:B------:R-:W-:Y:S02]  /*175e0*/  ISETP.LT.OR P4, PT, R42.reuse, 0x89, !P1 ;  /* 0x000000892a00780c */ /* 0x040fe40004f81670 */
[C---:B------:R-:W-:Y:S01]  /*175f0*/  ISETP.LT.OR P6, PT, R42.reuse, 0x8a, !P1 ;  /* 0x0000008a2a00780c */ /* 0x040fe20004fc1670 */
[----:B------:R1:W-:Y:S01]  /*17600*/  @!P5 STG.E.U8 desc[UR18][R26.64+0x88], R7 ;  /* 0x000088071a00d986 */ /* 0x0003e2000c101112 */
[----:B------:R-:W-:Y:S01]  /*17610*/  ISETP.LT.OR P5, PT, R42, 0x91, !P0 ;  /* 0x000000912a00780c */ /* 0x000fe200047a1670 */
[----:B------:R-:W-:-:S02]  /*17620*/  FMUL R2, R220, UR20 ;  /* 0x00000014dc027c20 */ /* 0x000fc40008400000 */
[----:B------:R-:W4:Y:S04]  /*17630*/  LDL.LU R221, [R1+0x234] ;  /* 0x0002340001dd7983 */ /* 0x000f280000300800 */
[----:B------:R-:W4:Y:S01]  /*17640*/  LDL.LU R220, [R1+0x238] ;  /* 0x0002380001dc7983 */ /* 0x000f220000300800 */
[----:B0-----:R-:W-:Y:S02]  /*17650*/  F2FP.SATFINITE.E4M3.F32.PACK_AB_MERGE_C R5, RZ, R0, RZ ;  /* 0x00000000ff05723e */ /* 0x001fe400048070ff */
[----:B------:R-:W-:Y:S01]  /*17660*/  F2FP.SATFINITE.E4M3.F32.PACK_AB_MERGE_C R9, RZ, R3, RZ ;  /* 0x00000003ff09723e */ /* 0x000fe200048070ff */
[----:B------:R-:W-:Y:S01]  /*17670*/  FMUL R3, R223, UR20 ;  /* 0x00000014df037c20 */ /* 0x000fe20008400000 */
[----:B------:R-:W-:Y:S01]  /*17680*/  F2FP.SATFINITE.E4M3.F32.PACK_AB_MERGE_C R11, RZ, R4, RZ ;  /* 0x00000004ff0b723e */ /* 0x000fe200048070ff */
[----:B------:R-:W4:Y:S01]  /*17690*/  LDL.LU R223, [R1+0x23c] ;  /* 0x00023c0001df7983 */ /* 0x000f220000300800 */
[----:B------:R-:W-:Y:S01]  /*176a0*/  FMUL R0, R222, UR20 ;  /* 0x00000014de007c20 */ /* 0x000fe20008400000 */
[----:B-1----:R-:W-:-:S02]  /*176b0*/  F2FP.SATFINITE.E4M3.F32.PACK_AB_MERGE_C R7, RZ, R2, RZ ;  /* 0x00000002ff07723e */ /* 0x002fc400048070ff */
[----:B------:R-:W4:Y:S02]  /*176c0*/  LDL.LU R222, [R1+0x240] ;  /* 0x0002400001de7983 */ /* 0x000f240000300800 */
[----:B------:R-:W-:Y:S02]  /*176d0*/  F2FP.SATFINITE.E4M3.F32.PACK_AB_MERGE_C R13, RZ, R0, RZ ;  /* 0x00000000ff0d723e */ /* 0x000fe400048070ff */
        /* <DEDUP_REMOVED lines=15> */
[C---:B------:R-:W-:Y:S01]  /*177d0*/  ISETP.LT.OR P6, PT, R42.reuse, 0x92, !P1 ;  /* 0x000000922a00780c */ /* 0x040fe20004fc1670 */
[----:B------:R-:W4:Y:S01]  /*177e0*/  LDL.LU R218, [R1+0x254] ;  /* 0x0002540001da7983 */ /* 0x000f220000300800 */
[----:B------:R-:W-:Y:S02]  /*177f0*/  F2FP.SATFINITE.E4M3.F32.PACK_AB_MERGE_C R5, RZ, R2, RZ ;  /* 0x00000002ff05723e */ /* 0x000fe400048070ff */
[C---:B------:R-:W-:Y:S02]  /*17800*/  ISETP.LT.OR P4, PT, R42.reuse, 0x91, !P1 ;  /* 0x000000912a00780c */ /* 0x040fe40004f81670 */
[----:B------:R-:W-:Y:S02]  /*17810*/  F2FP.SATFINITE.E4M3.F32.PACK_AB_MERGE_C R11, RZ, R0, RZ ;  /* 0x00000000ff0b723e */ /* 0x000fe400048070ff */
[----:B------:R-:W-:-:S03]  /*17820*/  ISETP.LT.OR P5, PT, R42, 0x99, !P0 ;  /* 0x000000992a00780c */ /* 0x000fc600047a1670 */
[----:B------:R0:W-:Y:S01]  /*17830*/  @!P2 STG.E.U8 desc[UR18][R26.64+0x91], R9 ;  /* 0x000091091a00a986 */ /* 0x0001e2000c101112 */
[----:B------:R-:W-:-:S03]  /*17840*/  ISETP.LT.OR P2, PT, R42, 0x9a, !P0 ;  /* 0x0000009a2a00780c */ /* 0x000fc60004741670 */
[----:B------:R1:W-:Y:S01]  /*17850*/  @!P6 STG.E.U8 desc[UR18][R28.64+0x91], R5 ;  /* 0x000091051c00e986 */ /* 0x0003e2000c101112 */
[----:B------:R-:W-:-:S03]  /*17860*/  ISETP.LT.OR P6, PT, R42, 0x9a, !P1 ;  /* 0x0000009a2a00780c */ /* 0x000fc60004fc1670 */
[----:B------:R-:W-:Y:S01]  /*17870*/  @!P4 STG.E.U8 desc[UR18][R28.64+0x90], R13 ;  /* 0x0000900d1c00c986 */ /* 0x000fe2000c101112 */
[----:B0-----:R-:W-:-:S03]  /*17880*/  F2FP.SATFINITE.E4M3.F32.PACK_AB_MERGE_C R9, RZ, R3, RZ ;  /* 0x00000003ff09723e */ /* 0x001fc600048070ff */
[----:B------:R0:W-:Y:S04]  /*17890*/  @!P5 STG.E.U8 desc[UR18][R26.64+0x98], R7 ;  /* 0x000098071a00d986 */ /* 0x0001e8000c101112 */
        /* <DEDUP_REMOVED lines=8> */
[----:B0-----:R-:W-:Y:S01]  /*17920*/  F2FP.SATFINITE.E4M3.F32.PACK_AB_MERGE_C R7, RZ, R2, RZ ;  /* 0x00000002ff07723e */ /* 0x001fe200048070ff */
[----:B------:R-:W-:Y:S01]  /*17930*/  FMUL R4, R222, UR20 ;  /* 0x00000014de047c20 */ /* 0x000fe20008400000 */
[----:B------:R-:W-:Y:S01]  /*17940*/  F2FP.SATFINITE.E4M3.F32.PACK_AB_MERGE_C R9, RZ, R3, RZ ;  /* 0x00000003ff09723e */ /* 0x000fe200048070ff */
[----:B------:R-:W4:Y:S04]  /*17950*/  LDL.LU R222, [R1+0x264] ;  /* 0x0002640001de7983 */ /* 0x000f280000300800 */
[----:B------:R0:W-:Y:S01]  /*17960*/  @!P6 STG.E.U8 desc[UR18][R28.64+0x99], R5 ;  /* 0x000099051c00e986 */ /* 0x0001e2000c101112 */
[----:B--2---:R-:W-:-:S03]  /*17970*/  FMUL R0, R225, UR20 ;  /* 0x00000014e1007c20 */ /* 0x004fc60008400000 */
[----:B------:R-:W2:Y:S02]  /*17980*/  LDL.LU R225, [R1+0x268] ;  /* 0x0002680001e17983 */ /* 0x000ea40000300800 */
[----:B0-----:R-:W-:Y:S01]  /*17990*/  F2FP.SATFINITE.E4M3.F32.PACK_AB_MERGE_C R5, RZ, R0, RZ ;  /* 0x00000000ff05723e */ /* 0x001fe200048070ff */
[----:B---3--:R-:W-:Y:S02]  /*179a0*/  FMUL R2, R224, UR20 ;  /* 0x00000014e0027c20 */ /* 0x008fe40008400000 */
        /* <DEDUP_REMOVED lines=15> */
[----:B------:R-:W-:Y:S01]  /*17aa0*/  F2FP.SATFINITE.E4M3.F32.PACK_AB_MERGE_C R13, RZ, R4, RZ ;  /* 0x00000004ff0d723e */ /* 0x000fe200048070ff */
[----:B------:R1:W-:Y:S01]  /*17ab0*/  @!P6 STG.E.U8 desc[UR18][R28.64+0xa1], R5 ;  /* 0x0000a1051c00e986 */ /* 0x0003e2000c101112 */
[----:B0-----:R-:W-:-:S03]  /*17ac0*/  F2FP.SATFINITE.E4M3.F32.PACK_AB_MERGE_C R9, RZ, R3, RZ ;  /* 0x00000003ff09723e */ /* 0x001fc600048070ff */
[----:B------:R-:W-:Y:S01]  /*17ad0*/  @!P4 STG.E.U8 desc[UR18][R28.64+0xa0], R13 ;  /* 0x0000a00d1c00c986 */ /* 0x000fe2000c101112 */
[----:B-1----:R-:W-:-:S03]  /*17ae0*/  F2FP.SATFINITE.E4M3.F32.PACK_AB_MERGE_C R7, RZ, R2, RZ ;  /* 0x00000002ff07723e */ /* 0x002fc600048070ff */
[----:B------:R-:W-:Y:S01]  /*17af0*/  @!P2 STG.E.U8 desc[UR18][R26.64+0xa9], R9 ;  /* 0x0000a9091a00a986 */ /* 0x000fe2000c101112 */
[C---:B------:R-:W-:Y:S02]  /*17b00*/  ISETP.LT.OR P4, PT, R42.reuse, 0xa9, !P1 ;  /* 0x000000a92a00780c */ /* 0x040fe40004f81670 */
[C---:B------:R-:W-:Y:S01]  /*17b10*/  ISETP.LT.OR P6, PT, R42.reuse, 0xaa, !P1 ;  /* 0x000000aa2a00780c */ /* 0x040fe20004fc1670 */
[----:B------:R0:W-:Y:S01]  /*17b20*/  @!P5 STG.E.U8 desc[UR18][R26.64+0xa8], R7 ;  /* 0x0000a8071a00d986 */ /* 0x0001e2000c101112 */
[----:B------:R-:W-:Y:S01]  /*17b30*/  ISETP.LT.OR P2, PT, R42, 0xb2, !P0 ;  /* 0x000000b22a00780c */ /* 0x000fe20004741670 */
[----:B------:R-:W-:Y:S01]  /*17b40*/  FMUL R2, R218, UR20 ;  /* 0x00000014da027c20 */ /* 0x000fe20008400000 */
[----:B------:R-:W-:Y:S02]  /*17b50*/  ISETP.LT.OR P5, PT, R42, 0xb1, !P0 ;  /* 0x000000b12a00780c */ /* 0x000fe400047a1670 */
[----:B------:R-:W-:Y:S01]  /*17b60*/  F2FP.SATFINITE.E4M3.F32.PACK_AB_MERGE_C R11, RZ, R0, RZ ;  /* 0x00000000ff0b723e */ /* 0x000fe200048070ff */
[----:B------:R-:W-:Y:S01]  /*17b70*/  FMUL R0, R221, UR20 ;  /* 0x00000014dd007c20 */ /* 0x000fe20008400000 */
[----:B------:R-:W-:Y:S01]  /*17b80*/  FMUL R3, R220, UR20 ;  /* 0x00000014dc037c20 */ /* 0x000fe20008400000 */
[----:B------:R-:W-:-:S03]  /*17b90*/  F2FP.SATFINITE.E4M3.F32.PACK_AB_MERGE_C R5, RZ, R2, RZ ;  /* 0x00000002ff05723e */ /* 0x000fc600048070ff */
[----:B0-----:R-:W-:Y:S02]  /*17ba0*/  F2FP.SATFINITE.E4M3.F32.PACK_AB_MERGE_C R7, RZ, R0, RZ ;  /* 0x00000000ff07723e */ /* 0x001fe400048070ff */
[----:B------:R-:W-:Y:S01]  /*17bb0*/  F2FP.SATFINITE.E4M3.F32.PACK_AB_MERGE_C R9, RZ, R3, RZ ;  /* 0x00000003ff09723e */ /* 0x000fe200048070ff */
[----:B------:R-:W-:Y:S01]  /*17bc0*/  FMUL R0, R223, UR20 ;  /* 0x00000014df007c20 */ /* 0x000fe20008400000 */
[----:B------:R-:W-:Y:S01]  /*17bd0*/  @!P4 STG.E.U8 desc[UR18][R28.64+0xa8], R11 ;  /* 0x0000a80b1c00c986 */ /* 0x000fe2000c101112 */
[----:B------:R-:W-:-:S03]  /*17be0*/  ISETP.LT.OR P4, PT, R42, 0xb1, !P1 ;  /* 0x000000b12a00780c */ /* 0x000fc60004f81670 */
[----:B------:R-:W-:Y:S01]  /*17bf0*/  @!P6 STG.E.U8 desc[UR18][R28.64+0xa9], R5 ;  /* 0x0000a9051c00e986 */ /* 0x000fe2000c101112 */
[----:B------:R-:W-:-:S03]  /*17c00*/  ISETP.LT.OR P6, PT, R42, 0xb2, !P1 ;  /* 0x000000b22a00780c */ /* 0x000fc60004fc1670 */
[----:B------:R-:W-:Y:S01]  /*17c10*/  @!P2 STG.E.U8 desc[UR18][R26.64+0xb1], R9 ;  /* 0x0000b1091a00a986 */ /* 0x000fe2000c101112 */
[C---:B------:R-:W-:Y:S02]  /*17c20*/  ISETP.LT.OR P2, PT, R42.reuse, 0xb9, !P0 ;  /* 0x000000b92a00780c */ /* 0x040fe40004741670 */
[C---:B------:R-:W-:Y:S01]  /*17c30*/  ISETP.LT.OR P0, PT, R42.reuse, 0xba, !P0 ;  /* 0x000000ba2a00780c */ /* 0x040fe20004701670 */
[----:B------:R0:W-:Y:S01]  /*17c40*/  @!P5 STG.E.U8 desc[UR18][R26.64+0xb0], R7 ;  /* 0x0000b0071a00d986 */ /* 0x0001e2000c101112 */
[----:B------:R-:W-:Y:S02]  /*17c50*/  ISETP.LT.OR P5, PT, R42, 0xb9, !P1 ;  /* 0x000000b92a00780c */ /* 0x000fe40004fa1670 */
[----:B------:R-:W-:Y:S01]  /*17c60*/  F2FP.SATFINITE.E4M3.F32.PACK_AB_MERGE_C R13, RZ, R0, RZ ;  /* 0x00000000ff0d723e */ /* 0x000fe200048070ff */
[----:B------:R-:W-:Y:S01]  /*17c70*/  FMUL R0, R222, UR20 ;  /* 0x00000014de007c20 */ /* 0x000fe20008400000 */
[----:B------:R-:W-:-:S04]  /*17c80*/  ISETP.LT.OR P1, PT, R42, 0xba, !P1 ;  /* 0x000000ba2a00780c */ /* 0x000fc80004f21670 */
[----:B0-----:R-:W-:Y:S01]  /*17c90*/  F2FP.SATFINITE.E4M3.F32.PACK_AB_MERGE_C R7, RZ, R0, RZ ;  /* 0x00000000ff07723e */ /* 0x001fe200048070ff */
[----:B------:R0:W-:Y:S04]  /*17ca0*/  @!P4 STG.E.U8 desc[UR18][R28.64+0xb0], R13 ;  /* 0x0000b00d1c00c986 */ /* 0x0001e8000c101112 */
[----:B------:R0:W-:Y:S01]  /*17cb0*/  @!P6 STG.E.U8 desc[UR18][R28.64+0xb1], R7 ;  /* 0x0000b1071c00e986 */ /* 0x0001e2000c101112 */
[----:B--2---:R-:W-:Y:S01]  /*17cc0*/  FMUL R2, R225, UR20 ;  /* 0x00000014e1027c20 */ /* 0x004fe20008400000 */
[----:B---3--:R-:W-:Y:S01]  /*17cd0*/  FMUL R3, R224, UR20 ;  /* 0x00000014e0037c20 */ /* 0x008fe20008400000 */
[----:B----4-:R-:W-:-:S03]  /*17ce0*/  FMUL R4, R226, UR20 ;  /* 0x00000014e2047c20 */ /* 0x010fc60008400000 */
[----:B------:R-:W-:Y:S02]  /*17cf0*/  F2FP.SATFINITE.E4M3.F32.PACK_AB_MERGE_C R9, RZ, R2, RZ ;  /* 0x00000002ff09723e */ /* 0x000fe400048070ff */
[----:B------:R-:W-:Y:S02]  /*17d00*/  F2FP.SATFINITE.E4M3.F32.PACK_AB_MERGE_C R3, RZ, R3, RZ ;  /* 0x00000003ff03723e */ /* 0x000fe400048070ff */
[----:B------:R-:W-:Y:S01]  /*17d10*/  F2FP.SATFINITE.E4M3.F32.PACK_AB_MERGE_C R11, RZ, R4, RZ ;  /* 0x00000004ff0b723e */ /* 0x000fe200048070ff */
[----:B------:R0:W-:Y:S04]  /*17d20*/  @!P2 STG.E.U8 desc[UR18][R26.64+0xb8], R9 ;  /* 0x0000b8091a00a986 */ /* 0x0001e8000c101112 */
[----:B------:R0:W-:Y:S01]  /*17d30*/  @!P0 STG.E.U8 desc[UR18][R26.64+0xb9], R3 ;  /* 0x0000b9031a008986 */ /* 0x0001e2000c101112 */
[----:B------:R-:W-:-:S05]  /*17d40*/  FMUL R5, R227, UR20 ;  /* 0x00000014e3057c20 */ /* 0x000fca0008400000 */
[----:B------:R-:W-:Y:S01]  /*17d50*/  F2FP.SATFINITE.E4M3.F32.PACK_AB_MERGE_C R5, RZ, R5, RZ ;  /* 0x00000005ff05723e */ /* 0x000fe200048070ff */
[----:B------:R0:W-:Y:S04]  /*17d60*/  @!P5 STG.E.U8 desc[UR18][R28.64+0xb8], R11 ;  /* 0x0000b80b1c00d986 */ /* 0x0001e8000c101112 */
[----:B------:R0:W-:Y:S02]  /*17d70*/  @!P1 STG.E.U8 desc[UR18][R28.64+0xb9], R5 ;  /* 0x0000b9051c009986 */ /* 0x0001e4000c101112 */
.L_x_422:
[----:B------:R-:W-:Y:S05]  /*17d80*/  BSYNC B0 ;  /* 0x0000000000007941 */ /* 0x000fea0003800000 */
.L_x_36:
[----:B0-2---:R-:W2:Y:S04]  /*17d90*/  LDL.LU R3, [R1+0x280] ;  /* 0x0002800001037983 */ /* 0x005ea80000300800 */
[----:B-----5:R-:W2:Y:S01]  /*17da0*/  LDL.LU R2, [R1+0x284] ;  /* 0x0002840001027983 */ /* 0x020ea20000300800 */
[----:B------:R-:W-:Y:S01]  /*17db0*/  ULDC UR6, c[0x0][0xc] ;  /* 0x0000030000067ab9 */ /* 0x000fe20000000800 */
[----:B------:R-:W-:Y:S01]  /*17dc0*/  ULDC UR7, c[0x0][0x10] ;  /* 0x0000040000077ab9 */ /* 0x000fe20000000800 */
[----:B---34-:R-:W2:Y:S01]  /*17dd0*/  LDC R5, c[0x0][0x14] ;  /* 0x00000500ff057b82 */ /* 0x018ea20000000800 */
[----:B------:R-:W-:Y:S01]  /*17de0*/  UIMAD.WIDE.U32 UR6, UR6, UR7, URZ ;  /* 0x00000007060672a5 */ /* 0x000fe2000f8e003f */
[----:B------:R-:W-:Y:S01]  /*17df0*/  PRMT R0, RZ, 0x7610, R0 ;  /* 0x00007610ff007816 */ /* 0x000fe20000000000 */
[----:B------:R-:W-:-:S04]  /*17e00*/  UMOV UR14, 0xffffffff ;  /* 0xffffffff000e7882 */ /* 0x000fc80000000000 */
[----:B--2---:R-:W-:-:S04]  /*17e10*/  IMAD.WIDE.U32 R2, R5, UR6, R2 ;  /* 0x0000000605027c25 */ /* 0x004fc8000f8e0002 */
[----:B------:R-:W-:Y:S01]  /*17e20*/  IMAD R5, R5, UR7, RZ ;  /* 0x0000000705057c24 */ /* 0x000fe2000f8e02ff */
[----:B------:R-:W-:Y:S01]  /*17e30*/  ULDC.64 UR6, c[0x0][0x650] ;  /* 0x0001940000067ab9 */ /* 0x000fe20000000a00 */
[----:B------:R-:W-:Y:S01]  /*17e40*/  IMAD.MOV.U32 R11, RZ, RZ, R2 ;  /* 0x000000ffff0b7224 */ /* 0x000fe200078e0002 */
[----:B------:R-:W-:Y:S01]  /*17e50*/  ISETP.GE.U32.AND P0, PT, R2, UR6, PT ;  /* 0x0000000602007c0c */ /* 0x000fe2000bf06070 */
[----:B------:R-:W-:Y:S02]  /*17e60*/  IMAD.IADD R13, R3, 0x1, R5 ;  /* 0x00000001030d7824 */ /* 0x000fe400078e0205 */
[----:B------:R-:W-:-:S03]  /*17e70*/  IMAD.MOV.U32 R2, RZ, RZ, -0x1 ;  /* 0xffffffffff027424 */ /* 0x000fc600078e00ff */
[----:B------:R0:W-:Y:S01]  /*17e80*/  STL [R1+0x280], R13 ;  /* 0x0002800d01007387 */ /* 0x0001e20000100800 */
[----:B------:R-:W-:-:S03]  /*17e90*/  ISETP.GE.U32.AND.EX P0, PT, R13, UR7, PT, P0 ;  /* 0x000000070d007c0c */ /* 0x000fc6000bf06100 */
[----:B------:R0:W-:Y:S04]  /*17ea0*/  STL [R1+0x284], R11 ;  /* 0x0002840b01007387 */ /* 0x0001e80000100800 */
[----:B------:R0:W-:Y:S06]  /*17eb0*/  STL [R1+0x28c], R2 ;  /* 0x00028c0201007387 */ /* 0x0001ec0000100800 */
[----:B------:R-:W-:Y:S05]  /*17ec0*/  @P0 BRA `(.L_x_423) ;  /* 0x0000000400740947 */ /* 0x000fea0003800000 */
[----:B------:R-:W2:Y:S01]  /*17ed0*/  S2R R8, SR_CTAID.X ;  /* 0x0000000000087919 */ /* 0x000ea20000002500 */
[----:B------:R-:W-:Y:S01]  /*17ee0*/  ULDC.64 UR14, c[0x0][0x628] ;  /* 0x00018a00000e7ab9 */ /* 0x000fe20000000a00 */
[----:B------:R-:W3:Y:S01]  /*17ef0*/  LDC R9, c[0x0][0x144] ;  /* 0x00005100ff097b82 */ /* 0x000ee20000000800 */
[----:B------:R-:W-:Y:S01]  /*17f00*/  ULDC UR6, c[0x0][0x150] ;  /* 0x0000540000067ab9 */ /* 0x000fe20000000800 */
[----:B------:R-:W4:Y:S01]  /*17f10*/  S2R R12, SR_CTAID.Y ;  /* 0x00000000000c7919 */ /* 0x000f220000002600 */
[----:B------:R-:W-:Y:S01]  /*17f20*/  ISETP.NE.U32.AND P0, PT, RZ, UR14, PT ;  /* 0x0000000eff007c0c */ /* 0x000fe2000bf05070 */
[----:B------:R-:W-:Y:S01]  /*17f30*/  ULDC UR17, c[0x0][0x630] ;  /* 0x00018c0000117ab9 */ /* 0x000fe20000000800 */
[----:B------:R-:W-:Y:S02]  /*17f40*/  R2UR UR10, R11 ;  /* 0x000000000b0a72ca */ /* 0x000fe400000e0000 */
[----:B------:R-:W-:Y:S01]  /*17f50*/  ISETP.NE.AND.EX P0, PT, RZ, UR15, PT, P0 ;  /* 0x0000000fff007c0c */ /* 0x000fe2000bf05300 */
[----:B------:R-:W0:Y:S01]  /*17f60*/  LDC.64 R6, c[0x0][0x620] ;  /* 0x00018800ff067b82 */ /* 0x000e220000000a00 */
[----:B------:R-:W-:-:S02]  /*17f70*/  R2UR UR11, R13 ;  /* 0x000000000d0b72ca */ /* 0x000fc400000e0000 */
[----:B--2---:R-:W-:-:S05]  /*17f80*/  I2FP.F32.U32 R0, R8 ;  /* 0x0000000800007245 */ /* 0x004fca0000201000 */
[----:B------:R-:W-:-:S06]  /*17f90*/  FMUL R0, R0, UR6 ;  /* 0x0000000600007c20 */ /* 0x000fcc0008400000 */
[----:B------:R-:W2:Y:S01]  /*17fa0*/  F2I.U32.TRUNC.NTZ R0, R0 ;  /* 0x0000000000007305 */ /* 0x000ea2000020f000 */
[----:B----4-:R-:W-:Y:S05]  /*17fb0*/  @!P0 BRA `(.L_x_424) ;  /* 0x0000000000308947 */ /* 0x010fea0003800000 */
        /* <DEDUP_REMOVED lines=12> */
.L_x_424:
[----:B------:R-:W-:Y:S01]  /*18080*/  USHF.R.U64 UR14, UR10, UR17, UR11 ;  /* 0x000000110a0e7299 */ /* 0x000fe2000800120b */
[----:B------:R-:W4:Y:S01]  /*18090*/  LDC.64 R22, c[0x0][0x640] ;  /* 0x00019000ff167b82 */ /* 0x000f220000000a00 */
[----:B------:R-:W-:Y:S01]  /*180a0*/  USHF.R.U32.HI UR6, URZ, UR17, UR11 ;  /* 0x000000113f067299 */ /* 0x000fe2000801160b */
[----:B--2---:R-:W-:Y:S02]  /*180b0*/  IMAD.MOV R10, RZ, RZ, -R0 ;  /* 0x000000ffff0a7224 */ /* 0x004fe400078e0a00 */
[----:B0-----:R-:W-:Y:S01]  /*180c0*/  IMAD.MOV.U32 R2, RZ, RZ, R11 ;  /* 0x000000ffff027224 */ /* 0x001fe200078e000b */
[----:B------:R-:W-:Y:S01]  /*180d0*/  IADD3 R5, P0, RZ, -UR14, RZ ;  /* 0x8000000eff057c10 */ /* 0x000fe2000ff1e0ff */
[----:B---3--:R-:W-:Y:S02]  /*180e0*/  IMAD R18, R9, R10, R8 ;  /* 0x0000000a09127224 */ /* 0x008fe400078e0208 */
[----:B------:R-:W0:Y:S02]  /*180f0*/  LDC R4, c[0x0][0x618] ;  /* 0x00018600ff047b82 */ /* 0x000e240000000800 */
[----:B------:R-:W-:Y:S01]  /*18100*/  IMAD.X R3, RZ, RZ, ~UR6, P0 ;  /* 0x80000006ff037e24 */ /* 0x000fe200080e06ff */
[----:B------:R-:W-:-:S03]  /*18110*/  ULDC UR6, c[0x0][0x154] ;  /* 0x0000550000067ab9 */ /* 0x000fc60000000800 */
[-C--:B------:R-:W-:Y:S02]  /*18120*/  IMAD R0, R3, R6.reuse, RZ ;  /* 0x0000000603007224 */ /* 0x080fe400078e02ff */
[----:B------:R-:W2:Y:S01]  /*18130*/  LDC R14, c[0x0][0x608] ;  /* 0x00018200ff0e7b82 */ /* 0x000ea20000000800 */
[----:B------:R-:W-:Y:S02]  /*18140*/  IMAD.MOV.U32 R3, RZ, RZ, R13 ;  /* 0x000000ffff037224 */ /* 0x000fe400078e000d */
[----:B------:R-:W-:-:S05]  /*18150*/  IMAD.WIDE.U32 R2, R5, R6, R2 ;  /* 0x0000000605027225 */ /* 0x000fca00078e0002 */
[----:B------:R-:W3:Y:S01]  /*18160*/  LDC R20, c[0x0][0x658] ;  /* 0x00019600ff147b82 */ /* 0x000ee20000000800 */
[----:B------:R-:W-:Y:S01]  /*18170*/  IMAD R5, R5, R7, R0 ;  /* 0x0000000705057224 */ /* 0x000fe200078e0200 */
[----:B------:R-:W-:Y:S01]  /*18180*/  I2FP.F32.U32 R0, R12 ;  /* 0x0000000c00007245 */ /* 0x000fe20000201000 */
[----:B------:R-:W-:Y:S01]  /*18190*/  IMAD.MOV.U32 R7, RZ, RZ, 0x1 ;  /* 0x00000001ff077424 */ /* 0x000fe200078e00ff */
[----:B----4-:R-:W-:Y:S01]  /*181a0*/  ISETP.NE.U32.AND P0, PT, R22, RZ, PT ;  /* 0x000000ff1600720c */ /* 0x010fe20003f05070 */
[----:B------:R-:W-:Y:S02]  /*181b0*/  IMAD.IADD R3, R3, 0x1, R5 ;  /* 0x0000000103037824 */ /* 0x000fe400078e0205 */
[----:B------:R-:W-:Y:S01]  /*181c0*/  FMUL R0, R0, UR6 ;  /* 0x0000000600007c20 */ /* 0x000fe20008400000 */
[----:B------:R-:W4:Y:S01]  /*181d0*/  LDC R15, c[0x0][0x148] ;  /* 0x00005200ff0f7b82 */ /* 0x000f220000000800 */
[----:B------:R-:W-:Y:S01]  /*181e0*/  ISETP.NE.AND.EX P0, PT, R23, RZ, PT, P0 ;  /* 0x000000ff1700720c */ /* 0x000fe20003f05300 */
[----:B------:R-:W-:Y:S01]  /*181f0*/  IMAD.MOV.U32 R5, RZ, RZ, -0x1 ;  /* 0xffffffffff057424 */ /* 0x000fe200078e00ff */
[-CC-:B0-----:R-:W-:Y:S01]  /*18200*/  SHF.R.U64 R10, R2, R4.reuse, R3.reuse ;  /* 0x00000004020a7219 */ /* 0x181fe20000001203 */
[----:B------:R0:W0:Y:S01]  /*18210*/  F2I.U32.TRUNC.NTZ R13, R0 ;  /* 0x00000000000d7305 */ /* 0x000022000020f000 */
[----:B------:R-:W-:-:S03]  /*18220*/  SHF.R.U32.HI R3, RZ, R4, R3 ;  /* 0x00000004ff037219 */ /* 0x000fc60000011603 */
[----:B------:R-:W0:Y:S01]  /*18230*/  LDC R16, c[0x0][0x600] ;  /* 0x00018000ff107b82 */ /* 0x000e220000000800 */
[-CC-:B--2---:R-:W-:Y:S02]  /*18240*/  SHF.R.U64 R8, R10, R14.reuse, R3.reuse ;  /* 0x0000000e0a087219 */ /* 0x184fe40000001203 */
[----:B------:R-:W-:-:S05]  /*18250*/  SHF.R.U32.HI R3, RZ, R14, R3 ;  /* 0x0000000eff037219 */ /* 0x000fca0000011603 */
[----:B------:R-:W2:Y:S01]  /*18260*/  LDC R17, c[0x0][0x648] ;  /* 0x00019200ff117b82 */ /* 0x000ea20000000800 */
[-CC-:B---3--:R-:W-:Y:S02]  /*18270*/  SHF.R.U64 R11, R8, R20.reuse, R3.reuse ;  /* 0x00000014080b7219 */ /* 0x188fe40000001203 */
[-C--:B------:R-:W-:Y:S02]  /*18280*/  SHF.L.U32 R5, R5, R20.reuse, RZ ;  /* 0x0000001405057219 */ /* 0x080fe400000006ff */
[-C--:B------:R-:W-:Y:S01]  /*18290*/  SHF.R.U32.HI R3, RZ, R20.reuse, R3 ;  /* 0x00000014ff037219 */ /* 0x080fe20000011603 */
[----:B------:R-:W-:Y:S01]  /*182a0*/  IMAD.MOV.U32 R2, RZ, RZ, R11 ;  /* 0x000000ffff027224 */ /* 0x000fe200078e000b */
[----:B------:R-:W-:Y:S01]  /*182b0*/  SHF.L.U32 R20, R7, R20, RZ ;  /* 0x0000001407147219 */ /* 0x000fe200000006ff */
[----:B------:R-:W3:Y:S01]  /*182c0*/  LDC R19, c[0x0][0x638] ;  /* 0x00018e00ff137b82 */ /* 0x000ee20000000800 */
[----:B------:R-:W-:-:S07]  /*182d0*/  LOP3.LUT R43, RZ, R5, RZ, 0x33, !PT ;  /* 0x00000005ff2b7212 */ /* 0x000fce00078e33ff */
[----:B------:R-:W0:Y:S01]  /*182e0*/  LDC R21, c[0x0][0x610] ;  /* 0x00018400ff157b82 */ /* 0x000e220000000800 */
[----:B------:R-:W-:Y:S05]  /*182f0*/  @!P0 BRA `(.L_x_425) ;  /* 0x0000000000288947 */ /* 0x000fea0003800000 */
[----:B0-----:R-:W0:Y:S02]  /*18300*/  LDC R0, c[0x0][0x64c] ;  /* 0x00019300ff007b82 */ /* 0x001e240000000800 */
[----:B0-----:R-:W-:-:S05]  /*18310*/  IADD3 R7, P0, R11, R0, RZ ;  /* 0x000000000b077210 */ /* 0x001fca0007f1e0ff */
        /* <DEDUP_REMOVED lines=8> */
.L_x_425:
[----:B0-2---:R-:W-:Y:S01]  /*183a0*/  SHF.R.U64 R0, R2, R17, R3 ;  /* 0x0000001102007219 */ /* 0x005fe20000001203 */
[----:B------:R-:W-:Y:S01]  /*183b0*/  VIADD R3, R16, 0xffffffff ;  /* 0xffffffff10037836 */ /* 0x000fe20000000000 */
[----:B------:R-:W-:Y:S01]  /*183c0*/  LOP3.LUT R43, R8, R43, RZ, 0xc0, !PT ;  /* 0x0000002b082b7212 */ /* 0x000fe200078ec0ff */
[----:B------:R-:W-:Y:S02]  /*183d0*/  IMAD.MOV R13, RZ, RZ, -R13 ;  /* 0x000000ffff0d7224 */ /* 0x000fe400078e0a0d */
[----:B------:R-:W-:Y:S01]  /*183e0*/  IMAD.MOV R2, RZ, RZ, -R0 ;  /* 0x000000ffff027224 */ /* 0x000fe200078e0a00 */
[----:B------:R-:W-:Y:S01]  /*183f0*/  LOP3.LUT R3, R10, R3, RZ, 0xc0, !PT ;  /* 0x000000030a037212 */ /* 0x000fe200078ec0ff */
[----:B------:R-:W-:Y:S02]  /*18400*/  IMAD R43, R20, R0, R43 ;  /* 0x00000000142b7224 */ /* 0x000fe400078e022b */
[----:B----4-:R-:W-:Y:S02]  /*18410*/  @P3 IMAD R18, R15, R13, R12 ;  /* 0x0000000d0f123224 */ /* 0x010fe400078e020c */
[----:B---3--:R-:W-:-:S02]  /*18420*/  IMAD R0, R2, R19, R11 ;  /* 0x0000001302007224 */ /* 0x008fc400078e020b */
[----:B------:R-:W-:Y:S02]  /*18430*/  IMAD R43, R43, R21, R18 ;  /* 0x000000152b2b7224 */ /* 0x000fe400078e0212 */
[----:B------:R-:W-:Y:S02]  /*18440*/  IMAD R2, R0, R16, R3 ;  /* 0x0000001000027224 */ /* 0x000fe400078e0203 */
[----:B------:R-:W-:-:S03]  /*18450*/  IMAD.MOV.U32 R4, RZ, RZ, 0x1 ;  /* 0x00000001ff047424 */ /* 0x000fc600078e00ff */
[----:B------:R-:W-:Y:S02]  /*18460*/  SEL R3, R2, R43, !P3 ;  /* 0x0000002b02037207 */ /* 0x000fe40005800000 */
[----:B------:R-:W-:Y:S02]  /*18470*/  PRMT R0, R4, 0x7610, R0 ;  /* 0x0000761004007816 */ /* 0x000fe40000000000 */
[----:B------:R-:W-:Y:S01]  /*18480*/  SEL R43, R43, R2, !P3 ;  /* 0x000000022b2b7207 */ /* 0x000fe20005800000 */
[----:B------:R2:W-:Y:S06]  /*18490*/  STL [R1+0x28c], R3 ;  /* 0x00028c0301007387 */ /* 0x0005ec0000100800 */
.L_x_423:
[----:B------:R-:W-:Y:S01]  /*184a0*/  UIADD3 UR5, UR12, UR5, URZ ;  /* 0x000000050c057290 */ /* 0x000fe2000fffe03f */
[----:B------:R3:W-:Y:S01]  /*184b0*/  STL [R1+0x288], R43 ;  /* 0x0002882b01007387 */ /* 0x0007e20000100800 */
[----:B------:R-:W-:Y:S02]  /*184c0*/  LOP3.LUT P0, RZ, R0, 0xff, RZ, 0xc0, !PT ;  /* 0x000000ff00ff7812 */ /* 0x000fe4000780c0ff */
[----:B------:R-:W-:Y:S02]  /*184d0*/  USHF.R.U32.HI UR6, URZ, 0x4, UR5 ;  /* 0x000000043f067899 */ /* 0x000fe40008011605 */
[----:B------:R-:W-:Y:S02]  /*184e0*/  UISETP.GT.U32.AND UP1, UPT, UR5, 0xf, UPT ;  /* 0x0000000f0500788c */ /* 0x000fe4000bf24070 */
[----:B------:R-:W-:Y:S02]  /*184f0*/  ULOP3.LUT UR6, UR6, 0x1, URZ, 0xc0, !UPT ;  /* 0x0000000106067892 */ /* 0x000fe4000f8ec03f */
[----:B------:R-:W-:-:S02]  /*18500*/  UISETP.LT.U32.AND UP1, UPT, UR12, 0x10, UP1 ;  /* 0x000000100c00788c */ /* 0x000fc40008f21070 */
[----:B------:R-:W-:Y:S02]  /*18510*/  UISETP.NE.U32.AND UP0, UPT, UR6, 0x1, UPT ;  /* 0x000000010600788c */ /* 0x000fe4000bf05070 */
[----:B------:R-:W-:Y:S02]  /*18520*/  USEL UR7, URZ, 0x1, !UP1 ;  /* 0x000000013f077887 */ /* 0x000fe4000c800000 */
[----:B------:R-:W-:Y:S02]  /*18530*/  UISETP.GT.U32.AND UP0, UPT, UR12, 0xf, !UP0 ;  /* 0x0000000f0c00788c */ /* 0x000fe4000c704070 */
[----:B------:R-:W-:Y:S02]  /*18540*/  ULOP3.LUT UR5, UR5, 0xf, URZ, 0xc0, !UPT ;  /* 0x0000000f05057892 */ /* 0x000fe4000f8ec03f */
[----:B------:R-:W-:-:S04]  /*18550*/  USEL UR6, URZ, 0x1, !UP0 ;  /* 0x000000013f067887 */ /* 0x000fc8000c000000 */
[----:B------:R-:W-:Y:S01]  /*18560*/  ULOP3.LUT UR4, UR6, UR4, UR7, 0x96, !UPT ;  /* 0x0000000406047292 */ /* 0x000fe2000f8e9607 */
[----:B---3--:R-:W-:Y:S11]  /*18570*/  @P0 BRA `(.L_x_426) ;  /* 0xfffffe8c00cc0947 */ /* 0x008ff6000383ffff */
[----:B------:R-:W-:Y:S05]  /*18580*/  EXIT ;  /* 0x000000000000794d */ /* 0x000fea0003800000 */
.L_x_8:
[----:B0-----:R-:W2:Y:S01]  /*18590*/  LDL R16, [R1+0x284] ;  /* 0x0002840001107983 */ /* 0x001ea20000100800 */
[----:B------:R-:W-:-:S03]  /*185a0*/  ULDC.64 UR4, c[0x0][0x650] ;  /* 0x0001940000047ab9 */ /* 0x000fc60000000a00 */
[----:B------:R-:W3:Y:S01]  /*185b0*/  LDL R20, [R1+0x280] ;  /* 0x0002800001147983 */ /* 0x000ee20000100800 */
[----:B------:R-:W-:Y:S01]  /*185c0*/  PRMT R0, RZ, 0x7610, R0 ;  /* 0x00007610ff007816 */ /* 0x000fe20000000000 */
[----:B------:R-:W-:Y:S02]  /*185d0*/  IMAD.MOV.U32 R4, RZ, RZ, -0x1 ;  /* 0xffffffffff047424 */ /* 0x000fe400078e00ff */
[----:B------:R-:W-:Y:S02]  /*185e0*/  IMAD.MOV.U32 R5, RZ, RZ, -0x1 ;  /* 0xffffffffff057424 */ /* 0x000fe400078e00ff */
[----:B------:R-:W-:Y:S01]  /*185f0*/  IMAD.MOV.U32 R6, RZ, RZ, -0x1 ;  /* 0xffffffffff067424 */ /* 0x000fe200078e00ff */
[----:B--2---:R-:W-:-:S04]  /*18600*/  ISETP.GE.U32.AND P0, PT, R16, UR4, PT ;  /* 0x0000000410007c0c */ /* 0x004fc8000bf06070 */
[----:B---3--:R-:W-:-:S13]  /*18610*/  ISETP.GE.U32.AND.EX P0, PT, R20, UR5, PT, P0 ;  /* 0x0000000514007c0c */ /* 0x008fda000bf06100 */
[----:B------:R-:W-:Y:S05]  /*18620*/  @P0 BRA `(.L_x_427) ;  /* 0x0000000400300947 */ /* 0x000fea0003800000 */
[----:B------:R-:W0:Y:S01]  /*18630*/  LDC.64 R14, c[0x0][0x628] ;  /* 0x00018a00ff0e7b82 */ /* 0x000e220000000a00 */
[----:B------:R-:W-:Y:S02]  /*18640*/  IMAD.MOV.U32 R8, RZ, RZ, R16 ;  /* 0x000000ffff087224 */ /* 0x000fe400078e0010 */
[----:B------:R-:W-:-:S05]  /*18650*/  IMAD.MOV.U32 R9, RZ, RZ, R20 ;  /* 0x000000ffff097224 */ /* 0x000fca00078e0014 */
[----:B------:R-:W1:Y:S08]  /*18660*/  LDC R10, c[0x0][0x630] ;  /* 0x00018c00ff0a7b82 */ /* 0x000e700000000800 */
[----:B------:R-:W2:Y:S01]  /*18670*/  LDC.64 R18, c[0x0][0x620] ;  /* 0x00018800ff127b82 */ /* 0x000ea20000000a00 */
[----:B0-----:R-:W-:-:S04]  /*18680*/  ISETP.NE.U32.AND P0, PT, R14, RZ, PT ;  /* 0x000000ff0e00720c */ /* 0x001fc80003f05070 */
[----:B------:R-:W-:-:S13]  /*18690*/  ISETP.NE.AND.EX P0, PT, R15, RZ, PT, P0 ;  /* 0x000000ff0f00720c */ /* 0x000fda0003f05300 */
[----:B-12---:R-:W-:Y:S05]  /*186a0*/  @!P0 BRA `(.L_x_428) ;  /* 0x0000000000288947 */ /* 0x006fea0003800000 */
[----:B------:R-:W0:Y:S02]  /*186b0*/  LDC R0, c[0x0][0x634] ;  /* 0x00018d00ff007b82 */ /* 0x000e240000000800 */
        /* <DEDUP_REMOVED lines=9> */
.L_x_428:
[----:B------:R-:W0:Y:S01]  /*18750*/  LDC.64 R22, c[0x0][0x640] ;  /* 0x00019000ff167b82 */ /* 0x000e220000000a00 */
[-CC-:B------:R-:W-:Y:S01]  /*18760*/  SHF.R.U64 R14, R8, R10.reuse, R9.reuse ;  /* 0x0000000a080e7219 */ /* 0x180fe20000001209 */
[----:B------:R-:W-:Y:S01]  /*18770*/  IMAD.MOV.U32 R4, RZ, RZ, R16 ;  /* 0x000000ffff047224 */ /* 0x000fe200078e0010 */
[----:B------:R-:W-:Y:S02]  /*18780*/  SHF.R.U32.HI R0, RZ, R10, R9 ;  /* 0x0000000aff007219 */ /* 0x000fe40000011609 */
[----:B------:R-:W-:-:S03]  /*18790*/  IADD3 R7, P0, RZ, -R14, RZ ;  /* 0x8000000eff077210 */ /* 0x000fc60007f1e0ff */
[----:B------:R-:W1:Y:S02]  /*187a0*/  LDC R6, c[0x0][0x618] ;  /* 0x00018600ff067b82 */ /* 0x000e640000000800 */
[----:B------:R-:W-:-:S04]  /*187b0*/  IMAD.X R5, RZ, RZ, ~R0, P0 ;  /* 0x000000ffff057224 */ /* 0x000fc800000e0e00 */
[-C--:B------:R-:W-:Y:S02]  /*187c0*/  IMAD R0, R5, R18.reuse, RZ ;  /* 0x0000001205007224 */ /* 0x080fe400078e02ff */
[----:B------:R-:W2:Y:S01]  /*187d0*/  LDC R8, c[0x0][0x608] ;  /* 0x00018200ff087b82 */ /* 0x000ea20000000800 */
[----:B------:R-:W-:Y:S02]  /*187e0*/  IMAD.MOV.U32 R5, RZ, RZ, R20 ;  /* 0x000000ffff057224 */ /* 0x000fe400078e0014 */
[----:B------:R-:W-:-:S05]  /*187f0*/  IMAD.WIDE.U32 R4, R7, R18, R4 ;  /* 0x0000001207047225 */ /* 0x000fca00078e0004 */
[----:B------:R-:W3:Y:S01]  /*18800*/  LDC R21, c[0x0][0x658] ;  /* 0x00019600ff157b82 */ /* 0x000ee20000000800 */
[----:B------:R-:W-:Y:S01]  /*18810*/  IMAD R7, R7, R19, R0 ;  /* 0x0000001307077224 */ /* 0x000fe200078e0200 */
[----:B0-----:R-:W-:-:S03]  /*18820*/  ISETP.NE.U32.AND P0, PT, R22, RZ, PT ;  /* 0x000000ff1600720c */ /* 0x001fc60003f05070 */
[----:B------:R-:W-:Y:S01]  /*18830*/  IMAD.IADD R5, R5, 0x1, R7 ;  /* 0x0000000105057824 */ /* 0x000fe200078e0207 */
[----:B------:R-:W-:Y:S02]  /*18840*/  ISETP.NE.AND.EX P0, PT, R23, RZ, PT, P0 ;  /* 0x000000ff1700720c */ /* 0x000fe40003f05300 */
[----:B------:R-:W0:Y:S02]  /*18850*/  LDC R18, c[0x0][0x600] ;  /* 0x00018000ff127b82 */ /* 0x000e240000000800 */
[-CC-:B-1----:R-:W-:Y:S01]  /*18860*/  SHF.R.U64 R10, R4, R6.reuse, R5.reuse ;  /* 0x00000006040a7219 */ /* 0x182fe20000001205 */
[----:B------:R-:W-:Y:S01]  /*18870*/  IMAD.MOV.U32 R4, RZ, RZ, -0x1 ;  /* 0xffffffffff047424 */ /* 0x000fe200078e00ff */
[----:B------:R-:W-:-:S04]  /*18880*/  SHF.R.U32.HI R5, RZ, R6, R5 ;  /* 0x00000006ff057219 */ /* 0x000fc80000011605 */
[----:B------:R-:W1:Y:S01]  /*18890*/  LDC R19, c[0x0][0x648] ;  /* 0x00019200ff137b82 */ /* 0x000e620000000800 */
[-CC-:B--2---:R-:W-:Y:S02]  /*188a0*/  SHF.R.U64 R17, R10, R8.reuse, R5.reuse ;  /* 0x000000080a117219 */ /* 0x184fe40000001205 */
[----:B------:R-:W-:-:S05]  /*188b0*/  SHF.R.U32.HI R0, RZ, R8, R5 ;  /* 0x00000008ff007219 */ /* 0x000fca0000011605 */
[----:B------:R-:W2:Y:S01]  /*188c0*/  LDC R20, c[0x0][0x638] ;  /* 0x00018e00ff147b82 */ /* 0x000ea20000000800 */
[-C--:B---3--:R-:W-:Y:S02]  /*188d0*/  SHF.L.U32 R4, R4, R21.reuse, RZ ;  /* 0x0000001504047219 */ /* 0x088fe400000006ff */
[-CC-:B------:R-:W-:Y:S02]  /*188e0*/  SHF.R.U64 R16, R17, R21.reuse, R0.reuse ;  /* 0x0000001511107219 */ /* 0x180fe40000001200 */
[----:B------:R-:W-:Y:S01]  /*188f0*/  SHF.R.U32.HI R5, RZ, R21, R0 ;  /* 0x00000015ff057219 */ /* 0x000fe20000011600 */
[----:B------:R-:W-:Y:S01]  /*18900*/  IMAD.MOV.U32 R0, RZ, RZ, 0x1 ;  /* 0x00000001ff007424 */ /* 0x000fe200078e00ff */
[----:B------:R-:W-:Y:S01]  /*18910*/  LOP3.LUT R24, RZ, R4, RZ, 0x33, !PT ;  /* 0x00000004ff187212 */ /* 0x000fe200078e33ff */
[----:B------:R-:W3:Y:S01]  /*18920*/  LDC R25, c[0x0][0x610] ;  /* 0x00018400ff197b82 */ /* 0x000ee20000000800 */
[----:B------:R-:W-:Y:S01]  /*18930*/  IMAD.MOV.U32 R4, RZ, RZ, R16 ;  /* 0x000000ffff047224 */ /* 0x000fe200078e0010 */
[----:B------:R-:W-:Y:S06]  /*18940*/  @!P0 BRA `(.L_x_429) ;  /* 0x0000000000288947 */ /* 0x000fec0003800000 */
        /* <DEDUP_REMOVED lines=10> */
.L_x_429:
[----:B-1----:R-:W-:Y:S01]  /*189f0*/  SHF.R.U64 R3, R4, R19, R5 ;  /* 0x0000001304037219 */ /* 0x002fe20000001205 */
[----:B0-----:R-:W-:Y:S01]  /*18a00*/  VIADD R7, R18, 0xffffffff ;  /* 0xffffffff12077836 */ /* 0x001fe20000000000 */
[----:B------:R-:W-:Y:S01]  /*18a10*/  SHF.L.U32 R4, R0, R21, RZ ;  /* 0x0000001500047219 */ /* 0x000fe200000006ff */
[----:B------:R-:W-:Y:S01]  /*18a20*/  @P3 IMAD R11, R13, R12, R2 ;  /* 0x0000000c0d0b3224 */ /* 0x000fe200078e0202 */
[----:B------:R-:W-:Y:S01]  /*18a30*/  LOP3.LUT R0, R17, R24, RZ, 0xc0, !PT ;  /* 0x0000001811007212 */ /* 0x000fe200078ec0ff */
[----:B------:R-:W-:Y:S02]  /*18a40*/  IMAD.MOV R5, RZ, RZ, -R3 ;  /* 0x000000ffff057224 */ /* 0x000fe400078e0a03 */
[----:B------:R-:W-:Y:S02]  /*18a50*/  IMAD.MOV.U32 R2, RZ, RZ, 0x1 ;  /* 0x00000001ff027424 */ /* 0x000fe400078e00ff */
[----:B------:R-:W-:Y:S01]  /*18a60*/  IMAD R4, R4, R3, R0 ;  /* 0x0000000304047224 */ /* 0x000fe200078e0200 */
[----:B------:R-:W-:Y:S01]  /*18a70*/  LOP3.LUT R3, R10, R7, RZ, 0xc0, !PT ;  /* 0x000000070a037212 */ /* 0x000fe200078ec0ff */
[----:B--2---:R-:W-:-:S02]  /*18a80*/  IMAD R0, R5, R20, R16 ;  /* 0x0000001405007224 */ /* 0x004fc400078e0210 */
[----:B---3--:R-:W-:Y:S02]  /*18a90*/  IMAD R4, R4, R25, R11 ;  /* 0x0000001904047224 */ /* 0x008fe400078e020b */
[----:B------:R-:W-:Y:S01]  /*18aa0*/  IMAD R3, R0, R18, R3 ;  /* 0x0000001200037224 */ /* 0x000fe200078e0203 */
[----:B------:R-:W-:Y:S01]  /*18ab0*/  PRMT R0, R2, 0x7610, R0 ;  /* 0x0000761002007816 */ /* 0x000fe20000000000 */
[----:B------:R-:W-:-:S03]  /*18ac0*/  IMAD.MOV.U32 R6, RZ, RZ, R14 ;  /* 0x000000ffff067224 */ /* 0x000fc600078e000e */
[----:B------:R-:W-:Y:S02]  /*18ad0*/  SEL R5, R3, R4, !P3 ;  /* 0x0000000403057207 */ /* 0x000fe40005800000 */
[----:B------:R-:W-:-:S07]  /*18ae0*/  SEL R4, R4, R3, !P3 ;  /* 0x0000000304047207 */ /* 0x000fce0005800000 */
.L_x_427:
[----:B------:R-:W-:-:S08]  /*18af0*/  NOP ;  /* 0x0000000000007918 */ /* 0x000fd00000000000 */
[----:B------:R-:W0:-:S00]  /*18b00*/  USETMAXREG.DEALLOC.CTAPOOL 0x28 ;  /* 0x00000028000079c8 */ /* 0x000e0000080e0500 */
[----:B------:R-:W-:-:S13]  /*18b10*/  ISETP.NE.AND P0, PT, RZ, UR8, PT ;  /* 0x00000008ff007c0c */ /* 0x000fda000bf05270 */
[----:B------:R-:W-:Y:S05]  /*18b20*/  @P0 EXIT ;  /* 0x000000000000094d */ /* 0x000fea0003800000 */
[----:B0-----:R-:W-:Y:S01]  /*18b30*/  LOP3.LUT P0, RZ, R0, 0xff, RZ, 0xc0, !PT ;  /* 0x000000ff00ff7812 */ /* 0x001fe2000780c0ff */
[----:B------:R-:W-:Y:S02]  /*18b40*/  IMAD.MOV.U32 R8, RZ, RZ, 0x1 ;  /* 0x00000001ff087424 */ /* 0x000fe400078e00ff */
[----:B------:R-:W-:-:S10]  /*18b50*/  IMAD.MOV.U32 R0, RZ, RZ, RZ ;  /* 0x000000ffff007224 */ /* 0x000fd400078e00ff */
[----:B------:R-:W-:Y:S05]  /*18b60*/  @!P0 BRA `(.L_x_430) ;  /* 0x0000000c00588947 */ /* 0x000fea0003800000 */
[----:B------:R-:W0:Y:S01]  /*18b70*/  LDC R0, c[0x0][0x28c] ;  /* 0x0000a300ff007b82 */ /* 0x000e220000000800 */
[----:B------:R-:W1:Y:S01]  /*18b80*/  S2R R12, SR_CgaCtaId ;  /* 0x00000000000c7919 */ /* 0x000e620000008800 */
[----:B------:R-:W-:Y:S01]  /*18b90*/  ULDC UR5, c[0x0][0x658] ;  /* 0x0001960000057ab9 */ /* 0x000fe20000000800 */
[----:B------:R-:W-:Y:S01]  /*18ba0*/  UMOV UR7, 0xffffffff ;  /* 0xffffffff00077882 */ /* 0x000fe20000000000 */
[----:B------:R-:W-:Y:S01]  /*18bb0*/  ULDC UR6, c[0x0][0xc] ;  /* 0x0000030000067ab9 */ /* 0x000fe20000000800 */
[----:B------:R-:W-:Y:S01]  /*18bc0*/  USHF.L.U32 UR9, UR7, UR5, URZ ;  /* 0x0000000507097299 */ /* 0x000fe2000800063f */
[----:B------:R-:W-:Y:S01]  /*18bd0*/  BSSY B0, `(.L_x_430) ;  /* 0x00000cf000007945 */ /* 0x000fe20003800000 */
[----:B------:R-:W-:Y:S01]  /*18be0*/  UMOV UR8, 0x1 ;  /* 0x0000000100087882 */ /* 0x000fe20000000000 */
[----:B------:R-:W-:Y:S01]  /*18bf0*/  ULDC UR7, c[0x0][0x10] ;  /* 0x0000040000077ab9 */ /* 0x000fe20000000800 */
[----:B------:R-:W-:Y:S01]  /*18c00*/  USHF.L.U32 UR5, UR8, UR5, URZ ;  /* 0x0000000508057299 */ /* 0x000fe2000800063f */
[----:B------:R-:W-:Y:S01]  /*18c10*/  IMAD.MOV.U32 R11, RZ, RZ, 0x1 ;  /* 0x00000001ff0b7424 */ /* 0x000fe200078e00ff */
[----:B------:R-:W-:Y:S01]  /*18c20*/  UIMAD.WIDE.U32 UR6, UR6, UR7, URZ ;  /* 0x00000007060672a5 */ /* 0x000fe2000f8e003f */
[----:B------:R-:W-:Y:S01]  /*18c30*/  IMAD.MOV.U32 R8, RZ, RZ, 0x1 ;  /* 0x00000001ff087424 */ /* 0x000fe200078e00ff */
[----:B------:R-:W-:Y:S01]  /*18c40*/  ULDC UR8, c[0x0][0x14] ;  /* 0x0000050000087ab9 */ /* 0x000fe20000000800 */
[----:B------:R-:W-:Y:S01]  /*18c50*/  ULDC UR4, c[0x0][0x600] ;  /* 0x0001800000047ab9 */ /* 0x000fe20000000800 */
[----:B------:R-:W-:-:S02]  /*18c60*/  UIMAD.WIDE.U32 UR22, UR6, UR8, URZ ;  /* 0x00000008061672a5 */ /* 0x000fc4000f8e003f */
[----:B------:R-:W-:Y:S02]  /*18c70*/  UIMAD UR16, UR7, UR8, URZ ;  /* 0x00000008071072a4 */ /* 0x000fe4000f8e023f */
[----:B------:R-:W-:Y:S02]  /*18c80*/  ULOP3.LUT UR21, UR13, 0x2, URZ, 0xfc, !UPT ;  /* 0x000000020d157892 */ /* 0x000fe4000f8efc3f */
[----:B------:R-:W-:Y:S02]  /*18c90*/  UIADD3 UR4, UR4, -0x1, URZ ;  /* 0xffffffff04047890 */ /* 0x000fe4000fffe03f */
[----:B------:R-:W-:Y:S01]  /*18ca0*/  ULOP3.LUT UR19, URZ, UR9, URZ, 0x33, !UPT ;  /* 0x000000093f137292 */ /* 0x000fe2000f8e333f */
[----:B0-----:R-:W-:Y:S01]  /*18cb0*/  VIADD R0, R0, 0x1f ;  /* 0x0000001f00007836 */ /* 0x001fe20000000000 */
[----:B------:R-:W-:Y:S01]  /*18cc0*/  UIADD3 UR16, UR23, UR16, URZ ;  /* 0x0000001017107290 */ /* 0x000fe2000fffe03f */
[----:B------:R-:W-:-:S03]  /*18cd0*/  ULDC.64 UR24, c[0x0][0x198] ;  /* 0x0000660000187ab9 */ /* 0x000fc60000000a00 */
[----:B------:R-:W-:-:S04]  /*18ce0*/  SHF.R.S32.HI R3, RZ, 0x1f, R0 ;  /* 0x0000001fff037819 */ /* 0x000fc80000011400 */
[----:B------:R-:W-:Y:S01]  /*18cf0*/  LEA.HI R3, R3, R0, RZ, 0x5 ;  /* 0x0000000003037211 */ /* 0x000fe200078f28ff */
[----:B------:R-:W-:Y:S01]  /*18d00*/  IMAD.MOV.U32 R0, RZ, RZ, RZ ;  /* 0x000000ffff007224 */ /* 0x000fe200078e00ff */
[----:B-1----:R-:W-:Y:S02]  /*18d10*/  LOP3.LUT R12, R12, 0x1, RZ, 0xc0, !PT ;  /* 0x000000010c0c7812 */ /* 0x002fe400078ec0ff */
[----:B------:R-:W-:-:S05]  /*18d20*/  SHF.R.S32.HI R13, RZ, 0x5, R3 ;  /* 0x00000005ff0d7819 */ /* 0x000fca0000011403 */
[----:B------:R-:W-:-:S07]  /*18d30*/  VIADD R10, R13, 0x1 ;  /* 0x000000010d0a7836 */ /* 0x000fce0000000000 */
.L_x_441:
[----:B------:R-:W-:-:S03]  /*18d40*/  UMOV UR6, 0xffffffff ;  /* 0xffffffff00067882 */ /* 0x000fc60000000000 */
[----:B------:R-:W-:Y:S05]  /*18d50*/  BRA.DIV UR6, `(.L_x_431) ;  /* 0x0000001606887947 */ /* 0x000fea000b800000 */
[----:B------:R-:W-:-:S13]  /*18d60*/  ELECT P0, URZ, PT ;  /* 0x00000000003f782f */ /* 0x000fda0003800000 */
.L_x_464:
[----:B------:R-:W0:Y:S01]  /*18d70*/  LDC R2, c[0x0][0x28c] ;  /* 0x0000a300ff027b82 */ /* 0x000e220000000800 */
[----:B------:R-:W-:Y:S01]  /*18d80*/  BSSY B1, `(.L_x_432) ;  /* 0x000003b000017945 */ /* 0x000fe20003800000 */
[----:B0-----:R-:W-:-:S13]  /*18d90*/  ISETP.LT.OR P0, PT, R2, 0x1, !P0 ;  /* 0x000000010200780c */ /* 0x001fda0004701670 */
[----:B------:R-:W-:Y:S05]  /*18da0*/  @P0 BRA `(.L_x_433) ;  /* 0x0000000000e00947 */ /* 0x000fea0003800000 */
[----:B------:R-:W-:Y:S02]  /*18db0*/  IMAD R7, R5, 0x2, R12 ;  /* 0x0000000205077824 */ /* 0x000fe400078e020c */
[----:B------:R-:W-:Y:S02]  /*18dc0*/  IMAD.SHL.U32 R14, R4, 0x100, RZ ;  /* 0x00000100040e7824 */ /* 0x000fe400078e00ff */
[----:B------:R-:W-:Y:S02]  /*18dd0*/  IMAD.MOV.U32 R17, RZ, RZ, RZ ;  /* 0x000000ffff117224 */ /* 0x000fe400078e00ff */
[----:B------:R-:W-:Y:S02]  /*18de0*/  IMAD.MOV.U32 R2, RZ, RZ, R10 ;  /* 0x000000ffff027224 */ /* 0x000fe400078e000a */
[----:B------:R-:W-:Y:S02]  /*18df0*/  IMAD.MOV.U32 R3, RZ, RZ, R8 ;  /* 0x000000ffff037224 */ /* 0x000fe400078e0008 */
[----:B------:R-:W-:-:S02]  /*18e00*/  IMAD.MOV.U32 R5, RZ, RZ, R0 ;  /* 0x000000ffff057224 */ /* 0x000fc400078e0000 */
[----:B------:R-:W-:-:S07]  /*18e10*/  IMAD R9, R7, 0x60, RZ ;  /* 0x0000006007097824 */ /* 0x000fce00078e02ff */
.L_x_436:
[----:B------:R-:W0:Y:S01]  /*18e20*/  S2R R7, SR_CgaCtaId ;  /* 0x0000000000077919 */ /* 0x000e220000008800 */
[----:B------:R-:W-:Y:S01]  /*18e30*/  MOV R4, 0x400 ;  /* 0x0000040000047802 */ /* 0x000fe20000000f00 */
[----:B------:R-:W1:Y:S03]  /*18e40*/  S2R R18, SR_TID.X ;  /* 0x0000000000127919 */ /* 0x000e660000002100 */
[----:B0-----:R-:W-:Y:S02]  /*18e50*/  LEA R16, R7, R4, 0x18 ;  /* 0x0000000407107211 */ /* 0x001fe400078ec0ff */
[----:B------:R-:W-:Y:S02]  /*18e60*/  SHF.L.U32 R4, R3, 0x1f, RZ ;  /* 0x0000001f03047819 */ /* 0x000fe400000006ff */
[----:B-1----:R-:W-:Y:S01]  /*18e70*/  LOP3.LUT P1, RZ, R18, 0x7f, RZ, 0xc0, !PT ;  /* 0x0000007f12ff7812 */ /* 0x002fe2000782c0ff */
[----:B------:R-:W-:-:S04]  /*18e80*/  IMAD R15, R5, 0x8, R16 ;  /* 0x00000008050f7824 */ /* 0x000fc800078e0210 */
[----:B------:R-:W0:Y:S08]  /*18e90*/  SYNCS.PHASECHK.TRANS64.TRYWAIT P0, [R15+URZ+0x80], R4 ;  /* 0x000080040f0075a7 */ /* 0x000e30000800017f */
[----:B------:R-:W1:Y:S01]  /*18ea0*/  @!P1 LDC R7, c[0x0][0x500] ;  /* 0x00014000ff079b82 */ /* 0x000e620000000800 */
[----:B0-----:R-:W-:Y:S05]  /*18eb0*/  @!P0 BRA `(.L_x_434) ;  /* 0x0000001400508947 */ /* 0x001fea0003800000 */
.L_x_465:
[----:B------:R-:W-:Y:S01]  /*18ec0*/  UPRMT UR6, UR21, 0x9910, URZ ;  /* 0x0000991015067896 */ /* 0x000fe2000800003f */
[----:B-1----:R1:W-:Y:S03]  /*18ed0*/  @!P1 SYNCS.ARRIVE.TRANS64 RZ, [R15+URZ], R7 ;  /* 0x000000070fff99a7 */ /* 0x0023e6000800003f */
[----:B------:R-:W-:-:S06]  /*18ee0*/  UISETP.NE.AND UP0, UPT, UR6, 0x2, UPT ;  /* 0x000000020600788c */ /* 0x000fcc000bf05270 */
[----:B------:R-:W-:-:S13]  /*18ef0*/  PLOP3.LUT P0, PT, PT, PT, UP0, 0x80, 0x0 ;  /* 0x000000000000781c */ /* 0x000fda0003f0f008 */
[----:B-1----:R-:W-:Y:S05]  /*18f00*/  @P0 BRA `(.L_x_435) ;  /* 0x0000000000040947 */ /* 0x002fea0003800000 */
[----:B------:R-:W-:Y:S01]  /*18f10*/  BPT.TRAP 0x1 ;  /* 0x000000040000795c */ /* 0x000fe20000300000 */
.L_x_435:
[----:B0-----:R-:W-:Y:S01]  /*18f20*/  IMAD R4, R5, 0x2, R12 ;  /* 0x0000000205047824 */ /* 0x001fe200078e020c */
[----:B------:R-:W-:Y:S01]  /*18f30*/  R2UR UR9, R15 ;  /* 0x000000000f0972ca */ /* 0x000fe200000e0000 */
[--C-:B------:R-:W-:Y:S01]  /*18f40*/  IMAD R7, R5, 0x2000, R16.reuse ;  /* 0x0000200005077824 */ /* 0x100fe200078e0210 */
[----:B------:R-:W-:Y:S01]  /*18f50*/  UIADD3 UR6, UP0, UR24, 0xf0, URZ ;  /* 0x000000f018067890 */ /* 0x000fe2000ff1e03f */
[----:B------:R-:W-:Y:S01]  /*18f60*/  IMAD R4, R4, 0xc00, R16 ;  /* 0x00000c0004047824 */ /* 0x000fe200078e0210 */
[----:B------:R-:W-:Y:S01]  /*18f70*/  R2UR UR11, R14 ;  /* 0x000000000e0b72ca */ /* 0x000fe200000e0000 */
[----:B------:R-:W-:Y:S01]  /*18f80*/  VIADD R2, R2, 0xffffffff ;  /* 0xffffffff02027836 */ /* 0x000fe20000000000 */
[----:B------:R-:W-:Y:S01]  /*18f90*/  R2UR UR7, R7 ;  /* 0x00000000070772ca */ /* 0x000fe200000e0000 */
[----:B------:R-:W-:Y:S01]  /*18fa0*/  UIADD3 UR26, UP1, UR24, 0x1f0, URZ ;  /* 0x000001f0181a7890 */ /* 0x000fe2000ff3e03f */
[----:B------:R-:W-:Y:S01]  /*18fb0*/  R2UR UR8, R4 ;  /* 0x00000000040872ca */ /* 0x000fe200000e0000 */
[----:B------:R-:W-:Y:S01]  /*18fc0*/  VIADD R5, R5, 0x1 ;  /* 0x0000000105057836 */ /* 0x000fe20000000000 */
[----:B------:R-:W-:Y:S01]  /*18fd0*/  R2UR UR10, R17 ;  /* 0x00000000110a72ca */ /* 0x000fe200000e0000 */
[----:B------:R-:W-:Y:S01]  /*18fe0*/  UIADD3.X UR27, URZ, UR25, URZ, UP1, !UPT ;  /* 0x000000193f1b7290 */ /* 0x000fe20008ffe43f */
[----:B------:R-:W-:Y:S01]  /*18ff0*/  R2UR UR12, R6 ;  /* 0x00000000060c72ca */ /* 0x000fe200000e0000 */
[----:B------:R-:W-:Y:S01]  /*19000*/  UMOV UR14, 0x0 ;  /* 0x00000000000e7882 */ /* 0x000fe20000000000 */
[----:B------:R-:W-:Y:S01]  /*19010*/  R2UR UR20, R9 ;  /* 0x00000000091472ca */ /* 0x000fe200000e0000 */
[----:B------:R-:W-:Y:S01]  /*19020*/  UMOV UR15, 0x10000000 ;  /* 0x10000000000f7882 */ /* 0x000fe20000000000 */
[----:B------:R-:W-:Y:S01]  /*19030*/  ISETP.GT.AND P1, PT, R2, 0x1, PT ;  /* 0x000000010200780c */ /* 0x000fe20003f24270 */
[----:B------:R-:W-:Y:S01]  /*19040*/  UMOV UR28, 0x30000 ;  /* 0x00030000001c7882 */ /* 0x000fe20000000000 */
[----:B------:R-:W-:Y:S01]  /*19050*/  ISETP.NE.AND P0, PT, R5, 0x10, PT ;  /* 0x000000100500780c */ /* 0x000fe20003f05270 */
[----:B------:R-:W-:Y:S01]  /*19060*/  UIADD3 UR17, UR7, 0x200, URZ ;  /* 0x0000020007117890 */ /* 0x000fe2000fffe03f */
[----:B------:R-:W-:Y:S01]  /*19070*/  VIADD R17, R17, 0x20 ;  /* 0x0000002011117836 */ /* 0x000fe20000000000 */
[----:B------:R-:W-:Y:S01]  /*19080*/  UIADD3.X UR7, URZ, UR25, URZ, UP0, !UPT ;  /* 0x000000193f077290 */ /* 0x000fe200087fe43f */
[----:B------:R-:W-:Y:S01]  /*19090*/  SEL R4, RZ, 0x1, P0 ;  /* 0x00000001ff047807 */ /* 0x000fe20000000000 */
[----:B------:R-:W-:Y:S01]  /*190a0*/  UIADD3 UR18, UR8, 0x20200, URZ ;  /* 0x0002020008127890 */ /* 0x000fe2000fffe03f */
[----:B------:R-:W-:-:S02]  /*190b0*/  SEL R5, R5, RZ, P0 ;  /* 0x000000ff05057207 */ /* 0x000fc40000000000 */
[----:B------:R-:W-:Y:S01]  /*190c0*/  UMOV UR8, UR17 ;  /* 0x0000001100087c82 */ /* 0x000fe20008000000 */
[----:B------:R-:W-:-:S03]  /*190d0*/  LOP3.LUT R3, R3, R4, RZ, 0x3c, !PT ;  /* 0x0000000403037212 */ /* 0x000fc600078e3cff */
[----:B------:R0:W-:Y:S02]  /*190e0*/  UTMALDG.3D [UR8], [UR6], desc[UR14] ;  /* 0x00000e08060075b4 */ /* 0x0001e40008011000 */
[----:B0-----:R-:W-:Y:S01]  /*190f0*/  UMOV UR8, UR18 ;  /* 0x0000001200087c82 */ /* 0x001fe20008000000 */
[----:B------:R-:W-:Y:S02]  /*19100*/  UMOV UR11, UR20 ;  /* 0x00000014000b7c82 */ /* 0x000fe40008000000 */
[----:B------:R0:W-:Y:S02]  /*19110*/  UTMALDG.3D.MULTICAST [UR8], [UR26], UR28, desc[UR14] ;  /* 0x00000e081a0073b4 */ /* 0x0001e4000801181c */
[----:B0-----:R-:W-:Y:S05]  /*19120*/  @P1 BRA `(.L_x_436) ;  /* 0xfffffffc003c1947 */ /* 0x001fea000383ffff */
.L_x_433:
[----:B------:R-:W-:Y:S05]  /*19130*/  BSYNC B1 ;  /* 0x0000000000017941 */ /* 0x000fea0003800000 */
.L_x_432:
[----:B------:R-:W2:Y:S01]  /*19140*/  LDL.LU R18, [R1+0x280] ;  /* 0x0002800001127983 */ /* 0x000ea20000300800 */
[----:B------:R-:W-:Y:S01]  /*19150*/  LOP3.LUT P1, RZ, R11, 0xff, RZ, 0xc0, !PT ;  /* 0x000000ff0bff7812 */ /* 0x000fe2000782c0ff */
[C---:B------:R-:W-:Y:S01]  /*19160*/  IMAD.IADD R0, R13.reuse, 0x1, R0 ;  /* 0x000000010d007824 */ /* 0x040fe200078e0200 */
[----:B------:R-:W-:Y:S01]  /*19170*/  ULDC.64 UR6, c[0x0][0x650] ;  /* 0x0001940000067ab9 */ /* 0x000fe20000000a00 */
[----:B------:R-:W3:Y:S01]  /*19180*/  LDL.LU R16, [R1+0x284] ;  /* 0x0002840001107983 */ /* 0x000ee20000300800 */
[----:B------:R-:W-:Y:S01]  /*19190*/  BSSY B1, `(.L_x_437) ;  /* 0x0000070000017945 */ /* 0x000fe20003800000 */
[----:B------:R-:W-:Y:S01]  /*191a0*/  IMAD.MOV.U32 R5, RZ, RZ, -0x1 ;  /* 0xffffffffff057424 */ /* 0x000fe200078e00ff */
[----:B------:R-:W-:Y:S01]  /*191b0*/  ISETP.GT.U32.AND P0, PT, R0, 0xf, PT ;  /* 0x0000000f0000780c */ /* 0x000fe20003f04070 */
[----:B------:R-:W-:Y:S01]  /*191c0*/  IMAD.MOV.U32 R6, RZ, RZ, -0x1 ;  /* 0xffffffffff067424 */ /* 0x000fe200078e00ff */
[----:B------:R-:W-:Y:S02]  /*191d0*/  SHF.R.U32.HI R2, RZ, 0x4, R0 ;  /* 0x00000004ff027819 */ /* 0x000fe40000011600 */
[----:B------:R-:W-:-:S02]  /*191e0*/  ISETP.LT.U32.AND P0, PT, R13, 0x10, P0 ;  /* 0x000000100d00780c */ /* 0x000fc40000701070 */
[----:B------:R-:W-:Y:S01]  /*191f0*/  LOP3.LUT R2, R2, 0x1, RZ, 0xc0, !PT ;  /* 0x0000000102027812 */ /* 0x000fe200078ec0ff */
[----:B------:R-:W0:Y:S01]  /*19200*/  @P1 S2R R4, SR_CgaCtaId ;  /* 0x0000000000041919 */ /* 0x000e220000008800 */
[----:B------:R-:W-:Y:S02]  /*19210*/  @P1 MOV R3, 0x400 ;  /* 0x0000040000031802 */ /* 0x000fe40000000f00 */
[----:B------:R-:W-:Y:S02]  /*19220*/  LOP3.LUT R0, R0, 0xf, RZ, 0xc0, !PT ;  /* 0x0000000f00007812 */ /* 0x000fe400078ec0ff */
[----:B------:R-:W-:Y:S02]  /*19230*/  PRMT R11, RZ, 0x7610, R11 ;  /* 0x00007610ff0b7816 */ /* 0x000fe4000000000b */
[----:B0-----:R-:W-:Y:S01]  /*19240*/  @P1 LEA R3, R4, R3, 0x18 ;  /* 0x0000000304031211 */ /* 0x001fe200078ec0ff */
[----:B------:R-:W-:-:S03]  /*19250*/  IMAD.MOV.U32 R4, RZ, RZ, -0x1 ;  /* 0xffffffffff047424 */ /* 0x000fc600078e00ff */
[----:B------:R0:W-:Y:S01]  /*19260*/  @P1 SYNCS.ARRIVE.TRANS64.A1T0 RZ, [R3+URZ+0x118], RZ ;  /* 0x000118ff03ff19a7 */ /* 0x0001e2000810003f */
[----:B------:R-:W-:-:S04]  /*19270*/  ISETP.NE.U32.AND P1, PT, R2, 0x1, PT ;  /* 0x000000010200780c */ /* 0x000fc80003f25070 */
[----:B------:R-:W-:Y:S02]  /*19280*/  ISETP.GT.U32.AND P1, PT, R13, 0xf, !P1 ;  /* 0x0000000f0d00780c */ /* 0x000fe40004f24070 */
[----:B0-----:R-:W-:Y:S02]  /*19290*/  SEL R3, RZ, 0x1, !P0 ;  /* 0x00000001ff037807 */ /* 0x001fe40004000000 */
[----:B------:R-:W-:-:S04]  /*192a0*/  SEL R2, RZ, 0x1, !P1 ;  /* 0x00000001ff027807 */ /* 0x000fc80004800000 */
[----:B------:R-:W-:Y:S02]  /*192b0*/  LOP3.LUT R8, R2, R8, R3, 0x96, !PT ;  /* 0x0000000802087212 */ /* 0x000fe400078e9603 */
[----:B------:R-:W-:Y:S02]  /*192c0*/  PRMT R2, RZ, 0x7610, R2 ;  /* 0x00007610ff027816 */ /* 0x000fe40000000002 */
[----:B---3--:R-:W-:-:S04]  /*192d0*/  IADD3 R16, P2, R16, UR22, RZ ;  /* 0x0000001610107c10 */ /* 0x008fc8000ff5e0ff */
[----:B--2---:R-:W-:Y:S01]  /*192e0*/  IADD3.X R18, R18, UR16, RZ, P2, !PT ;  /* 0x0000001012127c10 */ /* 0x004fe200097fe4ff */
[----:B------:R0:W-:Y:S01]  /*192f0*/  STL [R1+0x284], R16 ;  /* 0x0002841001007387 */ /* 0x0001e20000100800 */
[----:B------:R-:W-:-:S03]  /*19300*/  ISETP.GE.U32.AND P2, PT, R16, UR6, PT ;  /* 0x0000000610007c0c */ /* 0x000fc6000bf46070 */
[----:B------:R0:W-:Y:S01]  /*19310*/  STL [R1+0x280], R18 ;  /* 0x0002801201007387 */ /* 0x0001e20000100800 */
[----:B------:R-:W-:-:S13]  /*19320*/  ISETP.GE.U32.AND.EX P0, PT, R18, UR7, PT, P2 ;  /* 0x0000000712007c0c */ /* 0x000fda000bf06120 */
[----:B0-----:R-:W-:Y:S05]  /*19330*/  @P0 BRA `(.L_x_438) ;  /* 0x0000000400540947 */ /* 0x001fea0003800000 */
[----:B------:R-:W-:Y:S01]  /*19340*/  ULDC.64 UR6, c[0x0][0x628] ;  /* 0x00018a0000067ab9 */ /* 0x000fe20000000a00 */
[----:B------:R-:W0:Y:S01]  /*19350*/  S2R R14, SR_CTAID.X ;  /* 0x00000000000e7919 */ /* 0x000e220000002500 */
[----:B------:R-:W-:Y:S01]  /*19360*/  ISETP.NE.U32.AND P0, PT, RZ, UR6, PT ;  /* 0x00000006ff007c0c */ /* 0x000fe2000bf05070 */
[----:B------:R-:W-:Y:S01]  /*19370*/  ULDC UR9, c[0x0][0x630] ;  /* 0x00018c0000097ab9 */ /* 0x000fe20000000800 */
[----:B------:R-:W-:Y:S01]  /*19380*/  IMAD.MOV.U32 R2, RZ, RZ, R16 ;  /* 0x000000ffff027224 */ /* 0x000fe200078e0010 */
[----:B------:R-:W1:Y:S01]  /*19390*/  S2R R9, SR_CTAID.Y ;  /* 0x0000000000097919 */ /* 0x000e620000002600 */
[----:B------:R-:W-:Y:S01]  /*193a0*/  ISETP.NE.AND.EX P0, PT, RZ, UR7, PT, P0 ;  /* 0x00000007ff007c0c */ /* 0x000fe2000bf05300 */
[----:B------:R-:W-:-:S12]  /*193b0*/  IMAD.MOV.U32 R3, RZ, RZ, R18 ;  /* 0x000000ffff037224 */ /* 0x000fd800078e0012 */
[----:B------:R-:W-:Y:S05]  /*193c0*/  @!P0 BRA `(.L_x_439) ;  /* 0x0000000000288947 */ /* 0x000fea0003800000 */
[----:B------:R-:W-:Y:S02]  /*193d0*/  ULDC UR8, c[0x0][0x634] ;  /* 0x00018d0000087ab9 */ /* 0x000fe40000000800 */
[----:B------:R-:W-:-:S05]  /*193e0*/  IADD3 R7, P0, R16, UR8, RZ ;  /* 0x0000000810077c10 */ /* 0x000fca000ff1e0ff */
[----:B------:R-:W-:-:S04]  /*193f0*/  IMAD.X R15, RZ, RZ, R18, P0 ;  /* 0x000000ffff0f7224 */ /* 0x000fc800000e0612 */
[----:B------:R-:W-:-:S04]  /*19400*/  IMAD.WIDE.U32 R4, R15, UR6, RZ ;  /* 0x000000060f047c25 */ /* 0x000fc8000f8e00ff */
[----:B------:R-:W-:-:S04]  /*19410*/  IMAD.WIDE.U32 R4, P0, R7, UR7, R4 ;  /* 0x0000000707047c25 */ /* 0x000fc8000f800004 */
[----:B------:R-:W-:-:S04]  /*19420*/  IMAD.WIDE.U32 R6, R7, UR6, RZ ;  /* 0x0000000607067c25 */ /* 0x000fc8000f8e00ff */
[----:B------:R-:W-:Y:S01]  /*19430*/  IMAD.X R3, RZ, RZ, RZ, P0 ;  /* 0x000000ffff037224 */ /* 0x000fe200000e06ff */
[----:B------:R-:W-:Y:S01]  /*19440*/  IADD3 RZ, P0, R7, R4, RZ ;  /* 0x0000000407ff7210 */ /* 0x000fe20007f1e0ff */
[----:B------:R-:W-:-:S04]  /*19450*/  IMAD.MOV.U32 R2, RZ, RZ, R5 ;  /* 0x000000ffff027224 */ /* 0x000fc800078e0005 */
[----:B------:R-:W-:-:S08]  /*19460*/  IMAD.WIDE.U32.X R2, R15, UR7, R2, P0 ;  /* 0x000000070f027c25 */ /* 0x000fd000080e0402 */
.L_x_439:
[--C-:B------:R-:W-:Y:S01]  /*19470*/  SHF.R.U64 R6, R2, UR9, R3.reuse ;  /* 0x0000000902067c19 */ /* 0x100fe20008001203 */
[----:B------:R-:W-:Y:S01]  /*19480*/  ULDC.64 UR6, c[0x0][0x620] ;  /* 0x0001880000067ab9 */ /* 0x000fe20000000a00 */
[----:B------:R-:W-:Y:S01]  /*19490*/  SHF.R.U32.HI R2, RZ, UR9, R3 ;  /* 0x00000009ff027c19 */ /* 0x000fe20008011603 */
[----:B------:R-:W-:Y:S01]  /*194a0*/  IMAD.MOV.U32 R3, RZ, RZ, R18 ;  /* 0x000000ffff037224 */ /* 0x000fe200078e0012 */
[----:B------:R-:W-:Y:S01]  /*194b0*/  IADD3 R5, P0, RZ, -R6, RZ ;  /* 0x80000006ff057210 */ /* 0x000fe20007f1e0ff */
[----:B------:R-:W2:Y:S01]  /*194c0*/  LDC R21, c[0x0][0x144] ;  /* 0x00005100ff157b82 */ /* 0x000ea20000000800 */
[----:B0-----:R-:W-:Y:S01]  /*194d0*/  I2FP.F32.U32 R7, R14 ;  /* 0x0000000e00077245 */ /* 0x001fe20000201000 */
[----:B------:R-:W-:Y:S01]  /*194e0*/  ULDC.64 UR10, c[0x0][0x640] ;  /* 0x00019000000a7ab9 */ /* 0x000fe20000000a00 */
[----:B------:R-:W-:Y:S01]  /*194f0*/  ULDC UR8, c[0x0][0x608] ;  /* 0x0001820000087ab9 */ /* 0x000fe20000000800 */
[----:B------:R-:W-:Y:S01]  /*19500*/  IMAD.X R2, RZ, RZ, ~R2, P0 ;  /* 0x000000ffff027224 */ /* 0x000fe200000e0e02 */
[----:B------:R-:W-:-:S03]  /*19510*/  ISETP.NE.U32.AND P0, PT, RZ, UR10, PT ;  /* 0x0000000aff007c0c */ /* 0x000fc6000bf05070 */
[----:B------:R-:W-:Y:S01]  /*19520*/  IMAD R4, R2, UR6, RZ ;  /* 0x0000000602047c24 */ /* 0x000fe2000f8e02ff */
[----:B------:R-:W-:Y:S01]  /*19530*/  ISETP.NE.AND.EX P0, PT, RZ, UR11, PT, P0 ;  /* 0x0000000bff007c0c */ /* 0x000fe2000bf05300 */
[----:B------:R-:W-:Y:S02]  /*19540*/  IMAD.MOV.U32 R2, RZ, RZ, R16 ;  /* 0x000000ffff027224 */ /* 0x000fe400078e0010 */
[----:B------:R-:W0:Y:S02]  /*19550*/  LDC R16, c[0x0][0x148] ;  /* 0x00005200ff107b82 */ /* 0x000e240000000800 */
[----:B------:R-:W-:Y:S01]  /*19560*/  IMAD.WIDE.U32 R2, R5, UR6, R2 ;  /* 0x0000000605027c25 */ /* 0x000fe2000f8e0002 */
[----:B------:R-:W-:-:S03]  /*19570*/  ULDC UR6, c[0x0][0x150] ;  /* 0x0000540000067ab9 */ /* 0x000fc60000000800 */
[----:B------:R-:W-:Y:S02]  /*19580*/  IMAD R5, R5, UR7, R4 ;  /* 0x0000000705057c24 */ /* 0x000fe4000f8e0204 */
[----:B------:R-:W-:Y:S01]  /*19590*/  FMUL R4, R7, UR6 ;  /* 0x0000000607047c20 */ /* 0x000fe20008400000 */
[----:B------:R-:W-:Y:S01]  /*195a0*/  ULDC UR6, c[0x0][0x618] ;  /* 0x0001860000067ab9 */ /* 0x000fe20000000800 */
[----:B------:R-:W-:Y:S01]  /*195b0*/  ULDC UR7, c[0x0][0x154] ;  /* 0x0000550000077ab9 */ /* 0x000fe20000000800 */
[----:B------:R-:W-:-:S03]  /*195c0*/  IMAD.IADD R3, R3, 0x1, R5 ;  /* 0x0000000103037824 */ /* 0x000fc600078e0205 */
[----:B------:R-:W3:Y:S02]  /*195d0*/  F2I.U32.TRUNC.NTZ R4, R4 ;  /* 0x0000000400047305 */ /* 0x000ee4000020f000 */
[----:B------:R-:W-:Y:S02]  /*195e0*/  SHF.R.U64 R7, R2, UR6, R3 ;  /* 0x0000000602077c19 */ /* 0x000fe40008001203 */
[----:B-1----:R-:W-:-:S05]  /*195f0*/  I2FP.F32.U32 R2, R9 ;  /* 0x0000000900027245 */ /* 0x002fca0000201000 */
[----:B------:R-:W-:Y:S01]  /*19600*/  FMUL R18, R2, UR7 ;  /* 0x0000000702127c20 */ /* 0x000fe20008400000 */
[----:B------:R-:W-:Y:S01]  /*19610*/  SHF.R.U32.HI R2, RZ, UR6, R3 ;  /* 0x00000006ff027c19 */ /* 0x000fe20008011603 */
[----:B------:R-:W-:-:S03]  /*19620*/  ULDC UR6, c[0x0][0x658] ;  /* 0x0001960000067ab9 */ /* 0x000fc60000000800 */
[--C-:B------:R-:W-:Y:S01]  /*19630*/  SHF.R.U64 R17, R7, UR8, R2.reuse ;  /* 0x0000000807117c19 */ /* 0x100fe20008001202 */
[----:B------:R-:W1:Y:S01]  /*19640*/  F2I.U32.TRUNC.NTZ R18, R18 ;  /* 0x0000001200127305 */ /* 0x000e62000020f000 */
[----:B------:R-:W-:Y:S01]  /*19650*/  SHF.R.U32.HI R2, RZ, UR8, R2 ;  /* 0x00000008ff027c19 */ /* 0x000fe20008011602 */
[----:B---3--:R-:W-:-:S03]  /*19660*/  IMAD.MOV R4, RZ, RZ, -R4 ;  /* 0x000000ffff047224 */ /* 0x008fc600078e0a04 */
[----:B------:R-:W-:Y:S01]  /*19670*/  SHF.R.U64 R15, R17, UR6, R2 ;  /* 0x00000006110f7c19 */ /* 0x000fe20008001202 */
[----:B--2---:R-:W-:Y:S01]  /*19680*/  IMAD R14, R21, R4, R14 ;  /* 0x00000004150e7224 */ /* 0x004fe200078e020e */
[----:B------:R-:W-:-:S03]  /*19690*/  SHF.R.U32.HI R19, RZ, UR6, R2 ;  /* 0x00000006ff137c19 */ /* 0x000fc60008011602 */
[----:B------:R-:W-:Y:S02]  /*196a0*/  IMAD.MOV.U32 R2, RZ, RZ, R15 ;  /* 0x000000ffff027224 */ /* 0x000fe400078e000f */
[----:B------:R-:W-:Y:S01]  /*196b0*/  IMAD.MOV.U32 R3, RZ, RZ, R19 ;  /* 0x000000ffff037224 */ /* 0x000fe200078e0013 */
[----:B------:R-:W-:Y:S06]  /*196c0*/  @!P0 BRA `(.L_x_440) ;  /* 0x0000000000288947 */ /* 0x000fec0003800000 */
[----:B------:R-:W-:Y:S02]  /*196d0*/  ULDC UR6, c[0x0][0x64c] ;  /* 0x0001930000067ab9 */ /* 0x000fe40000000800 */
[----:B------:R-:W-:-:S05]  /*196e0*/  IADD3 R3, P0, R15, UR6, RZ ;  /* 0x000000060f037c10 */ /* 0x000fca000ff1e0ff */
[----:B------:R-:W-:-:S04]  /*196f0*/  IMAD.X R19, RZ, RZ, R19, P0 ;  /* 0x000000ffff137224 */ /* 0x000fc800000e0613 */
[----:B------:R-:W-:-:S04]  /*19700*/  IMAD.WIDE.U32 R4, R19, UR10, RZ ;  /* 0x0000000a13047c25 */ /* 0x000fc8000f8e00ff */
[----:B------:R-:W-:-:S04]  /*19710*/  IMAD.WIDE.U32 R4, P0, R3, UR11, R4 ;  /* 0x0000000b03047c25 */ /* 0x000fc8000f800004 */
[----:B------:R-:W-:-:S04]  /*19720*/  IMAD.WIDE.U32 R2, R3, UR10, RZ ;  /* 0x0000000a03027c25 */ /* 0x000fc8000f8e00ff */
[----:B------:R-:W-:Y:S01]  /*19730*/  IMAD.MOV.U32 R2, RZ, RZ, R5 ;  /* 0x000000ffff027224 */ /* 0x000fe200078e0005 */
[----:B------:R-:W-:Y:S01]  /*19740*/  IADD3 RZ, P1, R3, R4, RZ ;  /* 0x0000000403ff7210 */ /* 0x000fe20007f3e0ff */
[----:B------:R-:W-:-:S04]  /*19750*/  IMAD.X R3, RZ, RZ, RZ, P0 ;  /* 0x000000ffff037224 */ /* 0x000fc800000e06ff */
[----:B------:R-:W-:-:S08]  /*19760*/  IMAD.WIDE.U32.X R2, R19, UR11, R2, P1 ;  /* 0x0000000b13027c25 */ /* 0x000fd000088e0402 */
.L_x_440:
[----:B------:R-:W-:Y:S01]  /*19770*/  ULDC UR6, c[0x0][0x648] ;  /* 0x0001920000067ab9 */ /* 0x000fe20000000800 */
[----:B------:R-:W-:Y:S01]  /*19780*/  LOP3.LUT R17, R17, UR19, RZ, 0xc0, !PT ;  /* 0x0000001311117c12 */ /* 0x000fe2000f8ec0ff */
[----:B-1----:R-:W-:Y:S01]  /*19790*/  IMAD.MOV R18, RZ, RZ, -R18 ;  /* 0x000000ffff127224 */ /* 0x002fe200078e0a12 */
[----:B------:R-:W-:Y:S01]  /*197a0*/  SHF.R.U64 R2, R2, UR6, R3 ;  /* 0x0000000602027c19 */ /* 0x000fe20008001203 */
[----:B------:R-:W-:Y:S01]  /*197b0*/  ULDC UR6, c[0x0][0x638] ;  /* 0x00018e0000067ab9 */ /* 0x000fe20000000800 */
[----:B------:R-:W-:Y:S01]  /*197c0*/  ULDC UR7, c[0x0][0x610] ;  /* 0x0001840000077ab9 */ /* 0x000fe20000000800 */
[----:B0-----:R-:W-:Y:S02]  /*197d0*/  @P3 IMAD R14, R16, R18, R9 ;  /* 0x00000012100e3224 */ /* 0x001fe400078e0209 */
[----:B------:R-:W-:Y:S02]  /*197e0*/  IMAD.MOV R4, RZ, RZ, -R2 ;  /* 0x000000ffff047224 */ /* 0x000fe400078e0a02 */
[----:B------:R-:W-:Y:S01]  /*197f0*/  IMAD R17, R2, UR5, R17 ;  /* 0x0000000502117c24 */ /* 0x000fe2000f8e0211 */
[----:B------:R-:W-:Y:S01]  /*19800*/  LOP3.LUT R2, R7, UR4, RZ, 0xc0, !PT ;  /* 0x0000000407027c12 */ /* 0x000fe2000f8ec0ff */
[----:B------:R-:W-:Y:S01]  /*19810*/  IMAD R15, R4, UR6, R15 ;  /* 0x00000006040f7c24 */ /* 0x000fe2000f8e020f */
[----:B------:R-:W-:Y:S01]  /*19820*/  ULDC UR6, c[0x0][0x600] ;  /* 0x0001800000067ab9 */ /* 0x000fe20000000800 */
[----:B------:R-:W-:-:S02]  /*19830*/  IMAD R14, R17, UR7, R14 ;  /* 0x00000007110e7c24 */ /* 0x000fc4000f8e020e */
[----:B------:R-:W-:Y:S02]  /*19840*/  IMAD.MOV.U32 R3, RZ, RZ, 0x1 ;  /* 0x00000001ff037424 */ /* 0x000fe400078e00ff */
[----:B------:R-:W-:-:S03]  /*19850*/  IMAD R15, R15, UR6, R2 ;  /* 0x000000060f0f7c24 */ /* 0x000fc6000f8e0202 */
[----:B------:R-:W-:Y:S02]  /*19860*/  PRMT R2, R3, 0x7610, R2 ;  /* 0x0000761003027816 */ /* 0x000fe40000000002 */
[----:B------:R-:W-:Y:S02]  /*19870*/  SEL R5, R15, R14, !P3 ;  /* 0x0000000e0f057207 */ /* 0x000fe40005800000 */
[----:B------:R-:W-:-:S07]  /*19880*/  SEL R4, R14, R15, !P3 ;  /* 0x0000000f0e047207 */ /* 0x000fce0005800000 */
.L_x_438:
[----:B------:R-:W-:Y:S05]  /*19890*/  BSYNC B1 ;  /* 0x0000000000017941 */ /* 0x000fea0003800000 */
.L_x_437:
[----:B------:R-:W-:-:S13]  /*198a0*/  LOP3.LUT P0, RZ, R2, 0xff, RZ, 0xc0, !PT ;  /* 0x000000ff02ff7812 */ /* 0x000fda000780c0ff */
[----:B------:R-:W-:Y:S05]  /*198b0*/  @P0 BRA `(.L_x_441) ;  /* 0xfffffff400200947 */ /* 0x000fea000383ffff */
[----:B------:R-:W-:Y:S05]  /*198c0*/  BSYNC B0 ;  /* 0x0000000000007941 */ /* 0x000fea0003800000 */
.L_x_430:
[----:B------:R-:W-:-:S03]  /*198d0*/  UMOV UR6, 0xffffffff ;  /* 0xffffffff00067882 */ /* 0x000fc60000000000 */
[----:B------:R-:W-:Y:S05]  /*198e0*/  BRA.DIV UR6, `(.L_x_442) ;  /* 0x0000000a06d87947 */ /* 0x000fea000b800000 */
[----:B------:R-:W-:-:S13]  /*198f0*/  ELECT P0, URZ, PT ;  /* 0x00000000003f782f */ /* 0x000fda0003800000 */
.L_x_468:
[----:B------:R-:W-:Y:S04]  /*19900*/  BSSY B0, `(.L_x_443) ;  /* 0x0000098000007945 */ /* 0x000fe80003800000 */
[----:B------:R-:W-:Y:S05]  /*19910*/  @!P0 BRA `(.L_x_444) ;  /* 0x0000000800588947 */ /* 0x000fea0003800000 */
[----:B------:R-:W-:-:S04]  /*19920*/  ULOP3.LUT UR6, UR13, 0x2, URZ, 0xfc, !UPT ;  /* 0x000000020d067892 */ /* 0x000fc8000f8efc3f */
[----:B------:R-:W-:-:S06]  /*19930*/  UISETP.NE.AND UP0, UPT, UR6, 0x3, UPT ;  /* 0x000000030600788c */ /* 0x000fcc000bf05270 */
[----:B------:R-:W-:-:S13]  /*19940*/  PLOP3.LUT P0, PT, PT, PT, UP0, 0x80, 0x0 ;  /* 0x000000000000781c */ /* 0x000fda0003f0f008 */
[----:B------:R-:W-:Y:S05]  /*19950*/  @!P0 BRA `(.L_x_445) ;  /* 0x0000000000048947 */ /* 0x000fea0003800000 */
[----:B------:R-:W-:Y:S01]  /*19960*/  BPT.TRAP 0x1 ;  /* 0x000000040000795c */ /* 0x000fe20000300000 */
.L_x_445:
[----:B------:R-:W0:Y:S01]  /*19970*/  S2R R3, SR_CgaCtaId ;  /* 0x0000000000037919 */ /* 0x000e220000008800 */
[----:B------:R-:W-:-:S04]  /*19980*/  MOV R2, 0x400 ;  /* 0x0000040000027802 */ /* 0x000fc80000000f00 */
[----:B0-----:R-:W-:Y:S02]  /*19990*/  LEA R3, R3, R2, 0x18 ;  /* 0x0000000203037211 */ /* 0x001fe400078ec0ff */
[----:B------:R-:W-:-:S03]  /*199a0*/  SHF.L.U32 R2, R8, 0x1f, RZ ;  /* 0x0000001f08027819 */ /* 0x000fc600000006ff */
[----:B------:R-:W-:-:S04]  /*199b0*/  VIADD R3, R3, 0x80 ;  /* 0x0000008003037836 */ /* 0x000fc80000000000 */
[C---:B------:R-:W-:Y:S02]  /*199c0*/  IMAD R7, R0.reuse, 0x8, R3 ;  /* 0x0000000800077824 */ /* 0x040fe400078e0203 */
[----:B------:R-:W-:Y:S02]  /*199d0*/  VIADD R0, R0, 0x1 ;  /* 0x0000000100007836 */ /* 0x000fe40000000000 */
[----:B------:R-:W0:Y:S03]  /*199e0*/  SYNCS.PHASECHK.TRANS64.TRYWAIT P0, [R7+URZ], R2 ;  /* 0x00000002070075a7 */ /* 0x000e26000800017f */
[----:B------:R-:W-:-:S04]  /*199f0*/  ISETP.NE.AND P1, PT, R0, 0x10, PT ;  /* 0x000000100000780c */ /* 0x000fc80003f25270 */
[----:B------:R-:W-:Y:S02]  /*19a00*/  SEL R5, RZ, 0x1, P1 ;  /* 0x00000001ff057807 */ /* 0x000fe40000800000 */
[----:B------:R-:W-:Y:S02]  /*19a10*/  SEL R0, R0, RZ, P1 ;  /* 0x000000ff00007207 */ /* 0x000fe40000800000 */
[----:B------:R-:W-:-:S03]  /*19a20*/  LOP3.LUT R5, R8, R5, RZ, 0x3c, !PT ;  /* 0x0000000508057212 */ /* 0x000fc600078e3cff */
[----:B------:R-:W-:Y:S01]  /*19a30*/  IMAD R9, R0, 0x8, R3 ;  /* 0x0000000800097824 */ /* 0x000fe200078e0203 */
[----:B------:R-:W-:Y:S01]  /*19a40*/  SHF.L.U32 R4, R5, 0x1f, RZ ;  /* 0x0000001f05047819 */ /* 0x000fe200000006ff */
[----:B0-----:R-:W-:Y:S06]  /*19a50*/  @!P0 BRA `(.L_x_446) ;  /* 0x00000008009c8947 */ /* 0x001fec0003800000 */
.L_x_469:
[----:B------:R-:W1:Y:S01]  /*19a60*/  SYNCS.PHASECHK.TRANS64.TRYWAIT P0, [R9+URZ], R4 ;  /* 0x00000004090075a7 */ /* 0x000e62000800017f */
[----:B------:R-:W-:-:S05]  /*19a70*/  VIADD R0, R0, 0x1 ;  /* 0x0000000100007836 */ /* 0x000fca0000000000 */
[----:B------:R-:W-:-:S04]  /*19a80*/  ISETP.NE.AND P1, PT, R0, 0x10, PT ;  /* 0x000000100000780c */ /* 0x000fc80003f25270 */
[----:B0-----:R-:W-:Y:S02]  /*19a90*/  SEL R2, RZ, 0x1, P1 ;  /* 0x00000001ff027807 */ /* 0x001fe40000800000 */
[----:B------:R-:W-:Y:S02]  /*19aa0*/  SEL R0, R0, RZ, P1 ;  /* 0x000000ff00007207 */ /* 0x000fe40000800000 */
[----:B------:R-:W-:-:S03]  /*19ab0*/  LOP3.LUT R7, R5, R2, RZ, 0x3c, !PT ;  /* 0x0000000205077212 */ /* 0x000fc600078e3cff */
[----:B------:R-:W-:Y:S01]  /*19ac0*/  IMAD R6, R0, 0x8, R3 ;  /* 0x0000000800067824 */ /* 0x000fe200078e0203 */
[----:B------:R-:W-:Y:S01]  /*19ad0*/  SHF.L.U32 R5, R7, 0x1f, RZ ;  /* 0x0000001f07057819 */ /* 0x000fe200000006ff */
[----:B-1----:R-:W-:Y:S06]  /*19ae0*/  @!P0 BRA `(.L_x_447) ;  /* 0x00000008008c8947 */ /* 0x002fec0003800000 */
.L_x_470:
[----:B------:R-:W1:Y:S01]  /*19af0*/  SYNCS.PHASECHK.TRANS64.TRYWAIT P0, [R6+URZ], R5 ;  /* 0x00000005060075a7 */ /* 0x000e62000800017f */
[----:B------:R-:W-:-:S05]  /*19b00*/  VIADD R0, R0, 0x1 ;  /* 0x0000000100007836 */ /* 0x000fca0000000000 */
[----:B------:R-:W-:-:S04]  /*19b10*/  ISETP.NE.AND P1, PT, R0, 0x10, PT ;  /* 0x000000100000780c */ /* 0x000fc80003f25270 */
[----:B------:R-:W-:Y:S02]  /*19b20*/  SEL R2, RZ, 0x1, P1 ;  /* 0x00000001ff027807 */ /* 0x000fe40000800000 */
[----:B------:R-:W-:Y:S02]  /*19b30*/  SEL R0, R0, RZ, P1 ;  /* 0x000000ff00007207 */ /* 0x000fe40000800000 */
[----:B------:R-:W-:-:S03]  /*19b40*/  LOP3.LUT R7, R7, R2, RZ, 0x3c, !PT ;  /* 0x0000000207077212 */ /* 0x000fc600078e3cff */
[----:B0-----:R-:W-:Y:S01]  /*19b50*/  IMAD R9, R0, 0x8, R3 ;  /* 0x0000000800097824 */ /* 0x001fe200078e0203 */
[----:B------:R-:W-:Y:S01]  /*19b60*/  SHF.L.U32 R4, R7, 0x1f, RZ ;  /* 0x0000001f07047819 */ /* 0x000fe200000006ff */
[----:B-1----:R-:W-:Y:S06]  /*19b70*/  @!P0 BRA `(.L_x_448) ;  /* 0x00000008007c8947 */ /* 0x002fec0003800000 */
.L_x_471:
        /* <DEDUP_REMOVED lines=9> */
.L_x_472:
        /* <DEDUP_REMOVED lines=9> */
.L_x_473:
        /* <DEDUP_REMOVED lines=9> */
.L_x_474:
        /* <DEDUP_REMOVED lines=9> */
.L_x_475:
        /* <DEDUP_REMOVED lines=9> */
.L_x_476:
        /* <DEDUP_REMOVED lines=9> */
.L_x_477:
        /* <DEDUP_REMOVED lines=9> */
.L_x_478:
        /* <DEDUP_REMOVED lines=9> */
.L_x_479:
        /* <DEDUP_REMOVED lines=9> */
.L_x_480:
        /* <DEDUP_REMOVED lines=9> */
.L_x_481:
        /* <DEDUP_REMOVED lines=9> */
.L_x_482:
[----:B------:R-:W1:Y:S01]  /*1a1b0*/  SYNCS.PHASECHK.TRANS64.TRYWAIT P0, [R6+URZ], R5 ;  /* 0x00000005060075a7 */ /* 0x000e62000800017f */
[----:B------:R-:W-:-:S05]  /*1a1c0*/  VIADD R0, R0, 0x1 ;  /* 0x0000000100007836 */ /* 0x000fca0000000000 */
[----:B------:R-:W-:-:S04]  /*1a1d0*/  ISETP.NE.AND P1, PT, R0, 0x10, PT ;  /* 0x000000100000780c */ /* 0x000fc80003f25270 */
[----:B------:R-:W-:Y:S02]  /*1a1e0*/  SEL R2, RZ, 0x1, P1 ;  /* 0x00000001ff027807 */ /* 0x000fe40000800000 */
[----:B------:R-:W-:Y:S02]  /*1a1f0*/  SEL R0, R0, RZ, P1 ;  /* 0x000000ff00007207 */ /* 0x000fe40000800000 */
[----:B------:R-:W-:Y:S01]  /*1a200*/  LOP3.LUT R2, R7, R2, RZ, 0x3c, !PT ;  /* 0x0000000207027212 */ /* 0x000fe200078e3cff */
[----:B-1----:R-:W-:Y:S06]  /*1a210*/  @!P0 BRA `(.L_x_460) ;  /* 0x0000000400c48947 */ /* 0x002fec0003800000 */
.L_x_483:
[----:B------:R-:W-:Y:S01]  /*1a220*/  IMAD R3, R0, 0x8, R3 ;  /* 0x0000000800037824 */ /* 0x000fe200078e0203 */
[----:B------:R-:W-:-:S07]  /*1a230*/  SHF.L.U32 R0, R2, 0x1f, RZ ;  /* 0x0000001f02007819 */ /* 0x000fce00000006ff */
.L_x_461:
[----:B--2---:R2:W3:Y:S02]  /*1a240*/  SYNCS.PHASECHK.TRANS64.TRYWAIT P0, [R3+URZ], R0 ;  /* 0x00000000030075a7 */ /* 0x0044e4000800017f */
[----:B---3--:R-:W-:Y:S05]  /*1a250*/  @!P0 NANOSLEEP.SYNCS 0x989680 ;  /* 0x009896800000895d */ /* 0x008fea0003900000 */
[----:B------:R-:W3:Y:S02]  /*1a260*/  @!P0 SYNCS.PHASECHK.TRANS64 P0, [R3+URZ], R0 ;  /* 0x00000000030085a7 */ /* 0x000ee4000800007f */
[----:B---3--:R-:W-:Y:S05]  /*1a270*/  @!P0 BRA `(.L_x_461) ;  /* 0xfffffffc00f08947 */ /* 0x008fea000383ffff */
.L_x_444:
[----:B------:R-:W-:Y:S05]  /*1a280*/  BSYNC B0 ;  /* 0x0000000000007941 */ /* 0x000fea0003800000 */
.L_x_443:
[----:B------:R-:W-:Y:S05]  /*1a290*/  EXIT ;  /* 0x000000000000794d */ /* 0x000fea0003800000 */
.L_x_22:
[----:B--2---:R-:W-:-:S04]  /*1a2a0*/  IMAD.U32 R3, RZ, RZ, UR7 ;  /* 0x00000007ff037e24 */ /* 0x004fc8000f8e00ff */
[----:B------:R2:W4:Y:S03]  /*1a2b0*/  SYNCS.PHASECHK.TRANS64.TRYWAIT P0, [R3+URZ], R0 ;  /* 0x00000000030075a7 */ /* 0x000526000800017f */
[----:B----4-:R-:W-:Y:S05]  /*1a2c0*/  @!P0 NANOSLEEP.SYNCS 0x989680 ;  /* 0x009896800000895d */ /* 0x010fea0003900000 */
[----:B------:R-:W4:Y:S02]  /*1a2d0*/  @!P0 SYNCS.PHASECHK.TRANS64 P0, [R3+URZ], R0 ;  /* 0x00000000030085a7 */ /* 0x000f24000800007f */
[----:B----4-:R-:W-:Y:S05]  /*1a2e0*/  @!P0 BRA `(.L_x_22) ;  /* 0xfffffffc00ec8947 */ /* 0x010fea000383ffff */
[----:B------:R-:W-:Y:S05]  /*1a2f0*/  BRA `(.L_x_21) ;  /* 0xfffffe8400447947 */ /* 0x000fea000383ffff */
.L_x_28:
[----:B-----5:R2:W-:Y:S02]  /*1a300*/  STL [R1+0x290], R0 ;  /* 0x0002900001007387 */ /* 0x0205e40000100800 */
[----:B--2---:R-:W-:-:S04]  /*1a310*/  IMAD.U32 R0, RZ, RZ, UR9 ;  /* 0x00000009ff007e24 */ /* 0x004fc8000f8e00ff */
[----:B------:R2:W0:Y:S03]  /*1a320*/  SYNCS.PHASECHK.TRANS64.TRYWAIT P0, [R0+URZ], R229 ;  /* 0x000000e5000075a7 */ /* 0x000426000800017f */
[----:B0-----:R-:W-:Y:S05]  /*1a330*/  @!P0 NANOSLEEP.SYNCS 0x989680 ;  /* 0x009896800000895d */ /* 0x001fea0003900000 */
[----:B------:R2:W0:Y:S02]  /*1a340*/  @!P0 SYNCS.PHASECHK.TRANS64 P0, [R0+URZ], R229 ;  /* 0x000000e5000085a7 */ /* 0x000424000800007f */
[----:B--2---:R2:W5:Y:S02]  /*1a350*/  LDL.LU R0, [R1+0x290] ;  /* 0x0002900001007983 */ /* 0x0045640000300800 */
[----:B0-2---:R-:W-:Y:S05]  /*1a360*/  @!P0 BRA `(.L_x_28) ;  /* 0xfffffffc00e48947 */ /* 0x005fea000383ffff */
[----:B------:R-:W-:Y:S05]  /*1a370*/  BRA `(.L_x_27) ;  /* 0xfffffea800287947 */ /* 0x000fea000383ffff */
.L_x_431:
[----:B------:R-:W-:Y:S01]  /*1a380*/  BSSY B1, `(.L_x_462) ;  /* 0x0000006000017945 */ /* 0x000fe20003800000 */
[----:B------:R-:W-:-:S07]  /*1a390*/  IMAD.MOV.U32 R2, RZ, RZ, -0x1 ;  /* 0xffffffffff027424 */ /* 0x000fce00078e00ff */
[----:B------:R-:W-:Y:S05]  /*1a3a0*/  WARPSYNC.COLLECTIVE R2, `(.L_x_463) ;  /* 0x00000000020c7348 */ /* 0x000fea0003c00000 */
[----:B------:R-:W-:Y:S02]  /*1a3b0*/  ELECT P0, UR62, PT ;  /* 0x00000000003e782f */ /* 0x000fe40003800000 */
[----:B------:R-:W-:Y:S01]  /*1a3c0*/  MOV R2, UR62 ;  /* 0x0000003e00027c02 */ /* 0x000fe20008000f00 */
[----:B------:R-:W-:Y:S10]  /*1a3d0*/  ENDCOLLECTIVE ;  /* 0x000000000000791b */ /* 0x000ff40003800000 */
.L_x_463:
[----:B------:R-:W-:Y:S05]  /*1a3e0*/  BSYNC B1 ;  /* 0x0000000000017941 */ /* 0x000fea0003800000 */
.L_x_462:
[----:B------:R-:W-:Y:S05]  /*1a3f0*/  BRA `(.L_x_464) ;  /* 0xffffffe8005c7947 */ /* 0x000fea000383ffff */
.L_x_434:
[----:B0-----:R0:W2:Y:S02]  /*1a400*/  SYNCS.PHASECHK.TRANS64.TRYWAIT P0, [R15+URZ+0x80], R4 ;  /* 0x000080040f0075a7 */ /* 0x0010a4000800017f */
[----:B--2---:R-:W-:Y:S05]  /*1a410*/  @!P0 NANOSLEEP.SYNCS 0x989680 ;  /* 0x009896800000895d */ /* 0x004fea0003900000 */
[----:B------:R-:W2:Y:S02]  /*1a420*/  @!P0 SYNCS.PHASECHK.TRANS64 P0, [R15+URZ+0x80], R4 ;  /* 0x000080040f0085a7 */ /* 0x000ea4000800007f */
[----:B--2---:R-:W-:Y:S05]  /*1a430*/  @!P0 BRA `(.L_x_434) ;  /* 0xfffffffc00f08947 */ /* 0x004fea000383ffff */
[----:B------:R-:W-:Y:S05]  /*1a440*/  BRA `(.L_x_465) ;  /* 0xffffffe8009c7947 */ /* 0x000fea000383ffff */
.L_x_442:
[----:B------:R-:W-:Y:S01]  /*1a450*/  BSSY B0, `(.L_x_466) ;  /* 0x0000006000007945 */ /* 0x000fe20003800000 */
[----:B------:R-:W-:-:S07]  /*1a460*/  IMAD.MOV.U32 R2, RZ, RZ, -0x1 ;  /* 0xffffffffff027424 */ /* 0x000fce00078e00ff */
[----:B------:R-:W-:Y:S05]  /*1a470*/  WARPSYNC.COLLECTIVE R2, `(.L_x_467) ;  /* 0x00000000020c7348 */ /* 0x000fea0003c00000 */
[----:B------:R-:W-:Y:S02]  /*1a480*/  ELECT P0, UR62, PT ;  /* 0x00000000003e782f */ /* 0x000fe40003800000 */
[----:B------:R-:W-:Y:S01]  /*1a490*/  MOV R2, UR62 ;  /* 0x0000003e00027c02 */ /* 0x000fe20008000f00 */
[----:B------:R-:W-:Y:S10]  /*1a4a0*/  ENDCOLLECTIVE ;  /* 0x000000000000791b */ /* 0x000ff40003800000 */
.L_x_467:
[----:B------:R-:W-:Y:S05]  /*1a4b0*/  BSYNC B0 ;  /* 0x0000000000007941 */ /* 0x000fea0003800000 */
.L_x_466:
[----:B------:R-:W-:Y:S05]  /*1a4c0*/  BRA `(.L_x_468) ;  /* 0xfffffff4000c7947 */ /* 0x000fea000383ffff */
.L_x_446:
[----:B0-----:R0:W1:Y:S02]  /*1a4d0*/  SYNCS.PHASECHK.TRANS64.TRYWAIT P0, [R7+URZ], R2 ;  /* 0x00000002070075a7 */ /* 0x001064000800017f */
[----:B-1----:R-:W-:Y:S05]  /*1a4e0*/  @!P0 NANOSLEEP.SYNCS 0x989680 ;  /* 0x009896800000895d */ /* 0x002fea0003900000 */
[----:B------:R-:W1:Y:S02]  /*1a4f0*/  @!P0 SYNCS.PHASECHK.TRANS64 P0, [R7+URZ], R2 ;  /* 0x00000002070085a7 */ /* 0x000e64000800007f */
[----:B-1----:R-:W-:Y:S05]  /*1a500*/  @!P0 BRA `(.L_x_446) ;  /* 0xfffffffc00f08947 */ /* 0x002fea000383ffff */
[----:B------:R-:W-:Y:S05]  /*1a510*/  BRA `(.L_x_469) ;  /* 0xfffffff400507947 */ /* 0x000fea000383ffff */
.L_x_447:
[----:B0-----:R0:W1:Y:S02]  /*1a520*/  SYNCS.PHASECHK.TRANS64.TRYWAIT P0, [R9+URZ], R4 ;  /* 0x00000004090075a7 */ /* 0x001064000800017f */
[----:B-1----:R-:W-:Y:S05]  /*1a530*/  @!P0 NANOSLEEP.SYNCS 0x989680 ;  /* 0x009896800000895d */ /* 0x002fea0003900000 */
[----:B------:R-:W1:Y:S02]  /*1a540*/  @!P0 SYNCS.PHASECHK.TRANS64 P0, [R9+URZ], R4 ;  /* 0x00000004090085a7 */ /* 0x000e64000800007f */
[----:B-1----:R-:W-:Y:S05]  /*1a550*/  @!P0 BRA `(.L_x_447) ;  /* 0xfffffffc00f08947 */ /* 0x002fea000383ffff */
[----:B------:R-:W-:Y:S05]  /*1a560*/  BRA `(.L_x_470) ;  /* 0xfffffff400607947 */ /* 0x000fea000383ffff */
.L_x_448:
[----:B0-----:R0:W1:Y:S02]  /*1a570*/  SYNCS.PHASECHK.TRANS64.TRYWAIT P0, [R6+URZ], R5 ;  /* 0x00000005060075a7 */ /* 0x001064000800017f */
[----:B-1----:R-:W-:Y:S05]  /*1a580*/  @!P0 NANOSLEEP.SYNCS 0x989680 ;  /* 0x009896800000895d */ /* 0x002fea0003900000 */
[----:B------:R-:W1:Y:S02]  /*1a590*/  @!P0 SYNCS.PHASECHK.TRANS64 P0, [R6+URZ], R5 ;  /* 0x00000005060085a7 */ /* 0x000e64000800007f */
[----:B-1----:R-:W-:Y:S05]  /*1a5a0*/  @!P0 BRA `(.L_x_448) ;  /* 0xfffffffc00f08947 */ /* 0x002fea000383ffff */
[----:B------:R-:W-:Y:S05]  /*1a5b0*/  BRA `(.L_x_471) ;  /* 0xfffffff400707947 */ /* 0x000fea000383ffff */
.L_x_449:
[----:B0-----:R0:W1:Y:S02]  /*1a5c0*/  SYNCS.PHASECHK.TRANS64.TRYWAIT P0, [R9+URZ], R4 ;  /* 0x00000004090075a7 */ /* 0x001064000800017f */
[----:B-1----:R-:W-:Y:S05]  /*1a5d0*/  @!P0 NANOSLEEP.SYNCS 0x989680 ;  /* 0x009896800000895d */ /* 0x002fea0003900000 */
[----:B------:R-:W1:Y:S02]  /*1a5e0*/  @!P0 SYNCS.PHASECHK.TRANS64 P0, [R9+URZ], R4 ;  /* 0x00000004090085a7 */ /* 0x000e64000800007f */
[----:B-1----:R-:W-:Y:S05]  /*1a5f0*/  @!P0 BRA `(.L_x_449) ;  /* 0xfffffffc00f08947 */ /* 0x002fea000383ffff */
[----:B------:R-:W-:Y:S05]  /*1a600*/  BRA `(.L_x_472) ;  /* 0xfffffff400807947 */ /* 0x000fea000383ffff */
.L_x_450:
[----:B0-----:R0:W1:Y:S02]  /*1a610*/  SYNCS.PHASECHK.TRANS64.TRYWAIT P0, [R6+URZ], R5 ;  /* 0x00000005060075a7 */ /* 0x001064000800017f */
[----:B-1----:R-:W-:Y:S05]  /*1a620*/  @!P0 NANOSLEEP.SYNCS 0x989680 ;  /* 0x009896800000895d */ /* 0x002fea0003900000 */
[----:B------:R-:W1:Y:S02]  /*1a630*/  @!P0 SYNCS.PHASECHK.TRANS64 P0, [R6+URZ], R5 ;  /* 0x00000005060085a7 */ /* 0x000e64000800007f */
[----:B-1----:R-:W-:Y:S05]  /*1a640*/  @!P0 BRA `(.L_x_450) ;  /* 0xfffffffc00f08947 */ /* 0x002fea000383ffff */
[----:B------:R-:W-:Y:S05]  /*1a650*/  BRA `(.L_x_473) ;  /* 0xfffffff400907947 */ /* 0x000fea000383ffff */
.L_x_451:
[----:B0-----:R0:W1:Y:S02]  /*1a660*/  SYNCS.PHASECHK.TRANS64.TRYWAIT P0, [R9+URZ], R4 ;  /* 0x00000004090075a7 */ /* 0x001064000800017f */
[----:B-1----:R-:W-:Y:S05]  /*1a670*/  @!P0 NANOSLEEP.SYNCS 0x989680 ;  /* 0x009896800000895d */ /* 0x002fea0003900000 */
[----:B------:R-:W1:Y:S02]  /*1a680*/  @!P0 SYNCS.PHASECHK.TRANS64 P0, [R9+URZ], R4 ;  /* 0x00000004090085a7 */ /* 0x000e64000800007f */
[----:B-1----:R-:W-:Y:S05]  /*1a690*/  @!P0 BRA `(.L_x_451) ;  /* 0xfffffffc00f08947 */ /* 0x002fea000383ffff */
[----:B------:R-:W-:Y:S05]  /*1a6a0*/  BRA `(.L_x_474) ;  /* 0xfffffff400a07947 */ /* 0x000fea000383ffff */
.L_x_452:
[----:B0-----:R0:W1:Y:S02]  /*1a6b0*/  SYNCS.PHASECHK.TRANS64.TRYWAIT P0, [R6+URZ], R5 ;  /* 0x00000005060075a7 */ /* 0x001064000800017f */
[----:B-1----:R-:W-:Y:S05]  /*1a6c0*/  @!P0 NANOSLEEP.SYNCS 0x989680 ;  /* 0x009896800000895d */ /* 0x002fea0003900000 */
[----:B------:R-:W1:Y:S02]  /*1a6d0*/  @!P0 SYNCS.PHASECHK.TRANS64 P0, [R6+URZ], R5 ;  /* 0x00000005060085a7 */ /* 0x000e64000800007f */
[----:B-1----:R-:W-:Y:S05]  /*1a6e0*/  @!P0 BRA `(.L_x_452) ;  /* 0xfffffffc00f08947 */ /* 0x002fea000383ffff */
[----:B------:R-:W-:Y:S05]  /*1a6f0*/  BRA `(.L_x_475) ;  /* 0xfffffff400b07947 */ /* 0x000fea000383ffff */
.L_x_453:
[----:B0-----:R0:W1:Y:S02]  /*1a700*/  SYNCS.PHASECHK.TRANS64.TRYWAIT P0, [R9+URZ], R4 ;  /* 0x00000004090075a7 */ /* 0x001064000800017f */
[----:B-1----:R-:W-:Y:S05]  /*1a710*/  @!P0 NANOSLEEP.SYNCS 0x989680 ;  /* 0x009896800000895d */ /* 0x002fea0003900000 */
[----:B------:R-:W1:Y:S02]  /*1a720*/  @!P0 SYNCS.PHASECHK.TRANS64 P0, [R9+URZ], R4 ;  /* 0x00000004090085a7 */ /* 0x000e64000800007f */
[----:B-1----:R-:W-:Y:S05]  /*1a730*/  @!P0 BRA `(.L_x_453) ;  /* 0xfffffffc00f08947 */ /* 0x002fea000383ffff */
[----:B------:R-:W-:Y:S05]  /*1a740*/  BRA `(.L_x_476) ;  /* 0xfffffff400c07947 */ /* 0x000fea000383ffff */
.L_x_454:
[----:B0-----:R0:W1:Y:S02]  /*1a750*/  SYNCS.PHASECHK.TRANS64.TRYWAIT P0, [R6+URZ], R5 ;  /* 0x00000005060075a7 */ /* 0x001064000800017f */
[----:B-1----:R-:W-:Y:S05]  /*1a760*/  @!P0 NANOSLEEP.SYNCS 0x989680 ;  /* 0x009896800000895d */ /* 0x002fea0003900000 */
[----:B------:R-:W1:Y:S02]  /*1a770*/  @!P0 SYNCS.PHASECHK.TRANS64 P0, [R6+URZ], R5 ;  /* 0x00000005060085a7 */ /* 0x000e64000800007f */
[----:B-1----:R-:W-:Y:S05]  /*1a780*/  @!P0 BRA `(.L_x_454) ;  /* 0xfffffffc00f08947 */ /* 0x002fea000383ffff */
[----:B------:R-:W-:Y:S05]  /*1a790*/  BRA `(.L_x_477) ;  /* 0xfffffff400d07947 */ /* 0x000fea000383ffff */
.L_x_455:
[----:B0-----:R0:W1:Y:S02]  /*1a7a0*/  SYNCS.PHASECHK.TRANS64.TRYWAIT P0, [R9+URZ], R4 ;  /* 0x00000004090075a7 */ /* 0x001064000800017f */
[----:B-1----:R-:W-:Y:S05]  /*1a7b0*/  @!P0 NANOSLEEP.SYNCS 0x989680 ;  /* 0x009896800000895d */ /* 0x002fea0003900000 */
[----:B------:R-:W1:Y:S02]  /*1a7c0*/  @!P0 SYNCS.PHASECHK.TRANS64 P0, [R9+URZ], R4 ;  /* 0x00000004090085a7 */ /* 0x000e64000800007f */
[----:B-1----:R-:W-:Y:S05]  /*1a7d0*/  @!P0 BRA `(.L_x_455) ;  /* 0xfffffffc00f08947 */ /* 0x002fea000383ffff */
[----:B------:R-:W-:Y:S05]  /*1a7e0*/  BRA `(.L_x_478) ;  /* 0xfffffff400e07947 */ /* 0x000fea000383ffff */
.L_x_456:
[----:B0-----:R0:W1:Y:S02]  /*1a7f0*/  SYNCS.PHASECHK.TRANS64.TRYWAIT P0, [R6+URZ], R5 ;  /* 0x00000005060075a7 */ /* 0x001064000800017f */
[----:B-1----:R-:W-:Y:S05]  /*1a800*/  @!P0 NANOSLEEP.SYNCS 0x989680 ;  /* 0x009896800000895d */ /* 0x002fea0003900000 */
[----:B------:R-:W1:Y:S02]  /*1a810*/  @!P0 SYNCS.PHASECHK.TRANS64 P0, [R6+URZ], R5 ;  /* 0x00000005060085a7 */ /* 0x000e64000800007f */
[----:B-1----:R-:W-:Y:S05]  /*1a820*/  @!P0 BRA `(.L_x_456) ;  /* 0xfffffffc00f08947 */ /* 0x002fea000383ffff */
[----:B------:R-:W-:Y:S05]  /*1a830*/  BRA `(.L_x_479) ;  /* 0xfffffff400f07947 */ /* 0x000fea000383ffff */
.L_x_457:
[----:B0-----:R0:W1:Y:S02]  /*1a840*/  SYNCS.PHASECHK.TRANS64.TRYWAIT P0, [R9+URZ], R4 ;  /* 0x00000004090075a7 */ /* 0x001064000800017f */
[----:B-1----:R-:W-:Y:S05]  /*1a850*/  @!P0 NANOSLEEP.SYNCS 0x989680 ;  /* 0x009896800000895d */ /* 0x002fea0003900000 */
[----:B------:R-:W1:Y:S02]  /*1a860*/  @!P0 SYNCS.PHASECHK.TRANS64 P0, [R9+URZ], R4 ;  /* 0x00000004090085a7 */ /* 0x000e64000800007f */
[----:B-1----:R-:W-:Y:S05]  /*1a870*/  @!P0 BRA `(.L_x_457) ;  /* 0xfffffffc00f08947 */ /* 0x002fea000383ffff */
[----:B------:R-:W-:Y:S05]  /*1a880*/  BRA `(.L_x_480) ;  /* 0xfffffff800007947 */ /* 0x000fea000383ffff */
.L_x_458:
[----:B0-----:R0:W1:Y:S02]  /*1a890*/  SYNCS.PHASECHK.TRANS64.TRYWAIT P0, [R6+URZ], R5 ;  /* 0x00000005060075a7 */ /* 0x001064000800017f */
[----:B-1----:R-:W-:Y:S05]  /*1a8a0*/  @!P0 NANOSLEEP.SYNCS 0x989680 ;  /* 0x009896800000895d */ /* 0x002fea0003900000 */
[----:B------:R-:W1:Y:S02]  /*1a8b0*/  @!P0 SYNCS.PHASECHK.TRANS64 P0, [R6+URZ], R5 ;  /* 0x00000005060085a7 */ /* 0x000e64000800007f */
[----:B-1----:R-:W-:Y:S05]  /*1a8c0*/  @!P0 BRA `(.L_x_458) ;  /* 0xfffffffc00f08947 */ /* 0x002fea000383ffff */
[----:B------:R-:W-:Y:S05]  /*1a8d0*/  BRA `(.L_x_481) ;  /* 0xfffffff800107947 */ /* 0x000fea000383ffff */
.L_x_459:
[----:B0-----:R0:W1:Y:S02]  /*1a8e0*/  SYNCS.PHASECHK.TRANS64.TRYWAIT P0, [R9+URZ], R4 ;  /* 0x00000004090075a7 */ /* 0x001064000800017f */
[----:B-1----:R-:W-:Y:S05]  /*1a8f0*/  @!P0 NANOSLEEP.SYNCS 0x989680 ;  /* 0x009896800000895d */ /* 0x002fea0003900000 */
[----:B------:R-:W1:Y:S02]  /*1a900*/  @!P0 SYNCS.PHASECHK.TRANS64 P0, [R9+URZ], R4 ;  /* 0x00000004090085a7 */ /* 0x000e64000800007f */
[----:B-1----:R-:W-:Y:S05]  /*1a910*/  @!P0 BRA `(.L_x_459) ;  /* 0xfffffffc00f08947 */ /* 0x002fea000383ffff */
[----:B------:R-:W-:Y:S05]  /*1a920*/  BRA `(.L_x_482) ;  /* 0xfffffff800207947 */ /* 0x000fea000383ffff */
.L_x_460:
[----:B-1----:R1:W2:Y:S02]  /*1a930*/  SYNCS.PHASECHK.TRANS64.TRYWAIT P0, [R6+URZ], R5 ;  /* 0x00000005060075a7 */ /* 0x0022a4000800017f */
[----:B--2---:R-:W-:Y:S05]  /*1a940*/  @!P0 NANOSLEEP.SYNCS 0x989680 ;  /* 0x009896800000895d */ /* 0x004fea0003900000 */
[----:B------:R-:W2:Y:S02]  /*1a950*/  @!P0 SYNCS.PHASECHK.TRANS64 P0, [R6+URZ], R5 ;  /* 0x00000005060085a7 */ /* 0x000ea4000800007f */
[----:B--2---:R-:W-:Y:S05]  /*1a960*/  @!P0 BRA `(.L_x_460) ;  /* 0xfffffffc00f08947 */ /* 0x004fea000383ffff */
[----:B------:R-:W-:Y:S05]  /*1a970*/  BRA `(.L_x_483) ;  /* 0xfffffff800287947 */ /* 0x000fea000383ffff */
.L_x_484:
[----:B------:R-:W-:-:S00]  /*1a980*/  BRA `(.L_x_484) ;  /* 0xfffffffc00fc7947 */ /* 0x000fc0000383ffff */
[----:B------:R-:W-:-:S00]  /*1a990*/  NOP ;  /* 0x0000000000007918 */ /* 0x000fc00000000000 */
        /* <DEDUP_REMOVED lines=14> */
.L_x_485:


//--------------------- .nv.shared._ZN7cutlass13device_kernelINS_4gemm6kernel13GemmUniversalIN4cute5tupleIJiiiiEEENS1_10collective13CollectiveMmaINS1_37MainloopSm90TmaGmmaWarpSpecializedFP8ILi16ENS5_IJNS4_1CILi2EEENSA_ILi1EEESC_EEENS1_35KernelTmaWarpSpecializedCooperativeEEENS5_IJNSA_ILi256EEENSA_ILi192EEENSA_ILi32EEEEEENS_12float_e4m3_tENS5_IJlSC_lEEESK_SL_NS4_8TiledMMAINS4_8MMA_AtomIJNS4_4SM904GMMA31MMA_64x192x32_F32E4M3E4M3_SS_TNILNSP_7ScaleInE1ELSR_1EEEEEENS4_6LayoutISD_NS5_IJSC_NSA_ILi0EEESV_EEEEENS5_IJNS4_10UnderscoreESY_SY_EEEEENS4_13SM90_TMA_LOADENS4_14ComposedLayoutINS4_7SwizzleILi1ELi4ELi3EEENS4_18smem_ptr_flag_bitsILi8EEENSU_INS5_IJNSA_ILi8EEESI_EEENS5_IJSI_SC_EEEEEEEvNS4_8identityENS4_23SM90_TMA_LOAD_MULTICASTES1B_vS1C_EENS_8epilogue10collective6detail29Sm90TmaWarpSpecializedAdapterINS1G_15DefaultEpilogueISK_SL_SL_NS1F_6thread17LinearCombinationISK_Li1EffLNS1K_9ScaleType4KindE0ELNS_15FloatRoundStyleE2ESK_EENS1_15EpilogueDefaultEEEEEvvEEEEvNT_6ParamsE --------------------------
	.section	.nv.shared._ZN7cutlass13device_kernelINS_4gemm6kernel13GemmUniversalIN4cute5tupleIJiiiiEEENS1_10collective13CollectiveMmaINS1_37MainloopSm90TmaGmmaWarpSpecializedFP8ILi16ENS5_IJNS4_1CILi2EEENSA_ILi1EEESC_EEENS1_35KernelTmaWarpSpecializedCooperativeEEENS5_IJNSA_ILi256EEENSA_ILi192EEENSA_ILi32EEEEEENS_12float_e4m3_tENS5_IJlSC_lEEESK_SL_NS4_8TiledMMAINS4_8MMA_AtomIJNS4_4SM904GMMA31MMA_64x192x32_F32E4M3E4M3_SS_TNILNSP_7ScaleInE1ELSR_1EEEEEENS4_6LayoutISD_NS5_IJSC_NSA_ILi0EEESV_EEEEENS5_IJNS4_10UnderscoreESY_SY_EEEEENS4_13SM90_TMA_LOADENS4_14ComposedLayoutINS4_7SwizzleILi1ELi4ELi3EEENS4_18smem_ptr_flag_bitsILi8EEENSU_INS5_IJNSA_ILi8EEESI_EEENS5_IJSI_SC_EEEEEEEvNS4_8identityENS4_23SM90_TMA_LOAD_MULTICASTES1B_vS1C_EENS_8epilogue10collective6detail29Sm90TmaWarpSpecializedAdapterINS1G_15DefaultEpilogueISK_SL_SL_NS1F_6thread17LinearCombinationISK_Li1EffLNS1K_9ScaleType4KindE0ELNS_15FloatRoundStyleE2ESK_EENS1_15EpilogueDefaultEEEEEvvEEEEvNT_6ParamsE,"aw",@nobits
	.sectionflags	@""
	.align	16
	.zero		1024


//--------------------- .nv.shared.reserved.0     --------------------------
	.section	.nv.shared.reserved.0,"aw",@nobits
	.weak		__nv_reservedSMEM_offset_0_alias
	.size		__nv_reservedSMEM_offset_0_alias, 0, 0
	.other		__nv_reservedSMEM_offset_0_alias,@"STO_CUDA_RESERVED_SHARED STV_DEFAULT"
__nv_reservedSMEM_offset_0_alias:
	.zero		0


//--------------------- .nv.global                --------------------------
	.section	.nv.global,"aw",@nobits
.nv.global:
	.type		_ZN39_INTERNAL_e73ee1c1_4_k_cu_ce256006_84934cute1_E,@object
	.size		_ZN39_INTERNAL_e73ee1c1_4_k_cu_ce256006_84934cute1_E,(_ZN39_INTERNAL_e73ee1c1_4_k_cu_ce256006_84934cuda3std3__45__cpo6cbeginE - _ZN39_INTERNAL_e73ee1c1_4_k_cu_ce256006_84934cute1_E)
_ZN39_INTERNAL_e73ee1c1_4_k_cu_ce256006_84934cute1_E:
	.zero		1
	.type		_ZN39_INTERNAL_e73ee1c1_4_k_cu_ce256006_84934cuda3std3__45__cpo6cbeginE,@object
	.size		_ZN39_INTERNAL_e73ee1c1_4_k_cu_ce256006_84934cuda3std3__45__cpo6cbeginE,(_ZN39_INTERNAL_e73ee1c1_4_k_cu_ce256006_84934cuda3std3__48in_placeE - _ZN39_INTERNAL_e73ee1c1_4_k_cu_ce256006_84934cuda3std3__45__cpo6cbeginE)
_ZN39_INTERNAL_e73ee1c1_4_k_cu_ce256006_84934cuda3std3__45__cpo6cbeginE:
	.zero		1
	.type		_ZN39_INTERNAL_e73ee1c1_4_k_cu_ce256006_84934cuda3std3__48in_placeE,@object
	.size		_ZN39_INTERNAL_e73ee1c1_4_k_cu_ce256006_84934cuda3std3__48in_placeE,(_ZN39_INTERNAL_e73ee1c1_4_k_cu_ce256006_84934cuda3std6ranges3__45__cpo9iter_moveE - _ZN39_INTERNAL_e73ee1c1_4_k_cu_ce256006_84934cuda3std3__48in_placeE)
_ZN39_INTERNAL_e73ee1c1_4_k_cu_ce256006_84934cuda3std3__48in_placeE:
	.zero		1
	.type		_ZN39_INTERNAL_e73ee1c1_4_k_cu_ce256006_84934cuda3std6ranges3__45__cpo9iter_moveE,@object
	.size		_ZN39_INTERNAL_e73ee1c1_4_k_cu_ce256006_84934cuda3std6ranges3__45__cpo9iter_moveE,(_ZN39_INTERNAL_e73ee1c1_4_k_cu_ce256006_84934cuda3std3__45__cpo5beginE - _ZN39_INTERNAL_e73ee1c1_4_k_cu_ce256006_84934cuda3std6ranges3__45__cpo9iter_moveE)
_ZN39_INTERNAL_e73ee1c1_4_k_cu_ce256006_84934cuda3std6ranges3__45__cpo9iter_moveE:
	.zero		1
	.type		_ZN39_INTERNAL_e73ee1c1_4_k_cu_ce256006_84934cuda3std3__45__cpo5beginE,@object
	.size		_ZN39_INTERNAL_e73ee1c1_4_k_cu_ce256006_84934cuda3std3__45__cpo5beginE,(_ZN39_INTERNAL_e73ee1c1_4_k_cu_ce256006_84934cuda3std3__441_GLOBAL__N__e73ee1c1_4_k_cu_ce256006_84936ignoreE - _ZN39_INTERNAL_e73ee1c1_4_k_cu_ce256006_84934cuda3std3__45__cpo5beginE)
_ZN39_INTERNAL_e73ee1c1_4_k_cu_ce256006_84934cuda3std3__45__cpo5beginE:
	.zero		1
	.type		_ZN39_INTERNAL_e73ee1c1_4_k_cu_ce256006_84934cuda3std3__441_GLOBAL__N__e73ee1c1_4_k_cu_ce256006_84936ignoreE,@object
	.size		_ZN39_INTERNAL_e73ee1c1_4_k_cu_ce256006_84934cuda3std3__441_GLOBAL__N__e73ee1c1_4_k_cu_ce256006_84936ignoreE,(_ZN39_INTERNAL_e73ee1c1_4_k_cu_ce256006_84934cute7productE - _ZN39_INTERNAL_e73ee1c1_4_k_cu_ce256006_84934cuda3std3__441_GLOBAL__N__e73ee1c1_4_k_cu_ce256006_84936ignoreE)
_ZN39_INTERNAL_e73ee1c1_4_k_cu_ce256006_84934cuda3std3__441_GLOBAL__N__e73ee1c1_4_k_cu_ce256006_84936ignoreE:
	.zero		1
	.type		_ZN39_INTERNAL_e73ee1c1_4_k_cu_ce256006_84934cute7productE,@object
	.size		_ZN39_INTERNAL_e73ee1c1_4_k_cu_ce256006_84934cute7productE,(_ZN39_INTERNAL_e73ee1c1_4_k_cu_ce256006_84934cuda3std3__45__cpo3endE - _ZN39_INTERNAL_e73ee1c1_4_k_cu_ce256006_84934cute7productE)
_ZN39_INTERNAL_e73ee1c1_4_k_cu_ce256006_84934cute7productE:
	.zero		1
	.type		_ZN39_INTERNAL_e73ee1c1_4_k_cu_ce256006_84934cuda3std3__45__cpo3endE,@object
	.size		_ZN39_INTERNAL_e73ee1c1_4_k_cu_ce256006_84934cuda3std3__45__cpo3endE,(_ZN39_INTERNAL_e73ee1c1_4_k_cu_ce256006_84934cuda3std3__419piecewise_constructE - _ZN39_INTERNAL_e73ee1c1_4_k_cu_ce256006_84934cuda3std3__45__cpo3endE)
_ZN39_INTERNAL_e73ee1c1_4_k_cu_ce256006_84934cuda3std3__45__cpo3endE:
	.zero		1
	.type		_ZN39_INTERNAL_e73ee1c1_4_k_cu_ce256006_84934cuda3std3__419piecewise_constructE,@object
	.size		_ZN39_INTERNAL_e73ee1c1_4_k_cu_ce256006_84934cuda3std3__419piecewise_constructE,(_ZN39_INTERNAL_e73ee1c1_4_k_cu_ce256006_84934cuda3std3__45__cpo4cendE - _ZN39_INTERNAL_e73ee1c1_4_k_cu_ce256006_84934cuda3std3__419piecewise_constructE)
_ZN39_INTERNAL_e73ee1c1_4_k_cu_ce256006_84934cuda3std3__419piecewise_constructE:
	.zero		1
	.type		_ZN39_INTERNAL_e73ee1c1_4_k_cu_ce256006_84934cuda3std3__45__cpo4cendE,@object
	.size		_ZN39_INTERNAL_e73ee1c1_4_k_cu_ce256006_84934cuda3std3__45__cpo4cendE,(_ZN39_INTERNAL_e73ee1c1_4_k_cu_ce256006_84934cuda3std6ranges3__45__cpo4swapE - _ZN39_INTERNAL_e73ee1c1_4_k_cu_ce256006_84934cuda3std3__45__cpo4cendE)
_ZN39_INTERNAL_e73ee1c1_4_k_cu_ce256006_84934cuda3std3__45__cpo4cendE:
	.zero		1
	.type		_ZN39_INTERNAL_e73ee1c1_4_k_cu_ce256006_84934cuda3std6ranges3__45__cpo4swapE,@object
	.size		_ZN39_INTERNAL_e73ee1c1_4_k_cu_ce256006_84934cuda3std6ranges3__45__cpo4swapE,(.L_7 - _ZN39_INTERNAL_e73ee1c1_4_k_cu_ce256006_84934cuda3std6ranges3__45__cpo4swapE)
_ZN39_INTERNAL_e73ee1c1_4_k_cu_ce256006_84934cuda3std6ranges3__45__cpo4swapE:
	.zero		1
.L_7:


//--------------------- .nv.constant0._ZN7cutlass13device_kernelINS_4gemm6kernel13GemmUniversalIN4cute5tupleIJiiiiEEENS1_10collective13CollectiveMmaINS1_37MainloopSm90TmaGmmaWarpSpecializedFP8ILi16ENS5_IJNS4_1CILi2EEENSA_ILi1EEESC_EEENS1_35KernelTmaWarpSpecializedCooperativeEEENS5_IJNSA_ILi256EEENSA_ILi192EEENSA_ILi32EEEEEENS_12float_e4m3_tENS5_IJlSC_lEEESK_SL_NS4_8TiledMMAINS4_8MMA_AtomIJNS4_4SM904GMMA31MMA_64x192x32_F32E4M3E4M3_SS_TNILNSP_7ScaleInE1ELSR_1EEEEEENS4_6LayoutISD_NS5_IJSC_NSA_ILi0EEESV_EEEEENS5_IJNS4_10UnderscoreESY_SY_EEEEENS4_13SM90_TMA_LOADENS4_14ComposedLayoutINS4_7SwizzleILi1ELi4ELi3EEENS4_18smem_ptr_flag_bitsILi8EEENSU_INS5_IJNSA_ILi8EEESI_EEENS5_IJSI_SC_EEEEEEEvNS4_8identityENS4_23SM90_TMA_LOAD_MULTICASTES1B_vS1C_EENS_8epilogue10collective6detail29Sm90TmaWarpSpecializedAdapterINS1G_15DefaultEpilogueISK_SL_SL_NS1F_6thread17LinearCombinationISK_Li1EffLNS1K_9ScaleType4KindE0ELNS_15FloatRoundStyleE2ESK_EENS1_15EpilogueDefaultEEEEEvvEEEEvNT_6ParamsE --------------------------
	.section	.nv.constant0._ZN7cutlass13device_kernelINS_4gemm6kernel13GemmUniversalIN4cute5tupleIJiiiiEEENS1_10collective13CollectiveMmaINS1_37MainloopSm90TmaGmmaWarpSpecializedFP8ILi16ENS5_IJNS4_1CILi2EEENSA_ILi1EEESC_EEENS1_35KernelTmaWarpSpecializedCooperativeEEENS5_IJNSA_ILi256EEENSA_ILi192EEENSA_ILi32EEEEEENS_12float_e4m3_tENS5_IJlSC_lEEESK_SL_NS4_8TiledMMAINS4_8MMA_AtomIJNS4_4SM904GMMA31MMA_64x192x32_F32E4M3E4M3_SS_TNILNSP_7ScaleInE1ELSR_1EEEEEENS4_6LayoutISD_NS5_IJSC_NSA_ILi0EEESV_EEEEENS5_IJNS4_10UnderscoreESY_SY_EEEEENS4_13SM90_TMA_LOADENS4_14ComposedLayoutINS4_7SwizzleILi1ELi4ELi3EEENS4_18smem_ptr_flag_bitsILi8EEENSU_INS5_IJNSA_ILi8EEESI_EEENS5_IJSI_SC_EEEEEEEvNS4_8identityENS4_23SM90_TMA_LOAD_MULTICASTES1B_vS1C_EENS_8epilogue10collective6detail29Sm90TmaWarpSpecializedAdapterINS1G_15DefaultEpilogueISK_SL_SL_NS1F_6thread17LinearCombinationISK_Li1EffLNS1K_9ScaleType4KindE0ELNS_15FloatRoundStyleE2ESK_EENS1_15EpilogueDefaultEEEEEvvEEEEvNT_6ParamsE,"a",@progbits
	.sectionflags	@""
	.align	4
.nv.constant0._ZN7cutlass13device_kernelINS_4gemm6kernel13GemmUniversalIN4cute5tupleIJiiiiEEENS1_10collective13CollectiveMmaINS1_37MainloopSm90TmaGmmaWarpSpecializedFP8ILi16ENS5_IJNS4_1CILi2EEENSA_ILi1EEESC_EEENS1_35KernelTmaWarpSpecializedCooperativeEEENS5_IJNSA_ILi256EEENSA_ILi192EEENSA_ILi32EEEEEENS_12float_e4m3_tENS5_IJlSC_lEEESK_SL_NS4_8TiledMMAINS4_8MMA_AtomIJNS4_4SM904GMMA31MMA_64x192x32_F32E4M3E4M3_SS_TNILNSP_7ScaleInE1ELSR_1EEEEEENS4_6LayoutISD_NS5_IJSC_NSA_ILi0EEESV_EEEEENS5_IJNS4_10UnderscoreESY_SY_EEEEENS4_13SM90_TMA_LOADENS4_14ComposedLayoutINS4_7SwizzleILi1ELi4ELi3EEENS4_18smem_ptr_flag_bitsILi8EEENSU_INS5_IJNSA_ILi8EEESI_EEENS5_IJSI_SC_EEEEEEEvNS4_8identityENS4_23SM90_TMA_LOAD_MULTICASTES1B_vS1C_EENS_8epilogue10collective6detail29Sm90TmaWarpSpecializedAdapterINS1G_15DefaultEpilogueISK_SL_SL_NS1F_6thread17LinearCombinationISK_Li1EffLNS1K_9ScaleType4KindE0ELNS_15FloatRoundStyleE2ESK_EENS1_15EpilogueDefaultEEEEEvvEEEEvNT_6ParamsE:
	.zero		1664


//--------------------- SYMBOLS --------------------------

	.type		.nv.reservedSmem.offset0,@object
	.size		.nv.reservedSmem.offset0,0x4
